	.target	sm_100a

	.elftype	@"ET_EXEC"


//--------------------- .note.nv.tkinfo           --------------------------
	.section	.note.nv.tkinfo,"",@"SHT_NOTE"
	.sectionflags	@"SHF_NOTE_NV_TKINFO"
	.tkinfo
        /*0018*/ 	.word	0x00000002
        /*0030*/ 	.string	""
        /*0030*/ 	.string	"ptxas"
        /*0030*/ 	.string	"Cuda compilation tools, release 13.0, V13.0.88"
        /*0030*/ 	.string	"Build cuda_13.0.r13.0/compiler.36424714_0"
        /*0030*/ 	.string	"-arch sm_100a -m 64 "



//--------------------- .note.nv.cuinfo           --------------------------
	.section	.note.nv.cuinfo,"",@"SHT_NOTE"
	.sectionflags	@"SHF_NOTE_NV_CUINFO"
        /*0018*/ 	.short	0x0002
        /*001a*/ 	.short	0x0064
        /*001c*/ 	.short	0x0082
	.zero		2


//--------------------- .nv.info                  --------------------------
	.section	.nv.info,"",@"SHT_CUDA_INFO"
	.align	4


	//----- nvinfo : EIATTR_REGCOUNT
	.align		4
        /*0000*/ 	.byte	0x04, 0x2f
        /*0002*/ 	.short	(.L_19 - .L_18)
	.align		4
.L_18:
        /*0004*/ 	.word	index@(_ZN7cutlass13device_kernelINS_4gemm6kernel13GemmUniversalIN4cute5tupleIJiiiiEEENS1_10collective13CollectiveMmaINS1_35MainloopSm100TmaUmmaWarpSpecializedILi4ELi2ELi4ENS5_IJNS4_1CILi2EEESB_NSA_ILi1EEEEEEEENS5_IJNSA_ILi64EEENSA_ILi128EEESG_EEEaNS5_IJlSC_lEEEaSI_NS4_8TiledMMAINS4_8MMA_AtomIJNS4_15SM100_MMA_S8_SSIaaiLi64ELi128ELNS4_4UMMA5MajorE0ELSN_0ELNSM_8SaturateE0EEEEEENS4_6LayoutINS5_IJSC_SC_SC_EEENS5_IJNSA_ILi0EEEST_ST_EEEEENS5_IJNS4_10UnderscoreESW_SW_EEEEENS4_23SM90_TMA_LOAD_MULTICASTENS4_14ComposedLayoutINS4_7SwizzleILi3ELi4ELi3EEENS4_18smem_ptr_flag_bitsILi8EEENSR_INS5_IJNSA_ILi8EEESG_EEENS5_IJSG_SC_EEEEEEEvNS4_8identityESZ_S19_vS1A_EENS_8epilogue10collective18CollectiveEpilogueINS1C_23Sm100TmaWarpSpecializedILi2ELi2ELi32ELb0ELb0EEEJSH_NS5_IJNSR_ISF_SC_EES1H_EEEaSI_aSI_NS1C_6fusion15FusionCallbacksIS1G_NS1J_17LinearCombinationIaiaiLNS_15FloatRoundStyleE2EEESH_S1I_JEEENS4_5SM1004TMEM4LOAD26SM100_TMEM_LOAD_16dp32b32xENS4_13SM90_TMA_LOADENS10_INS11_ILi2ELi4ELi3EEES14_NSR_INS5_IJS15_SF_EEENS5_IJSF_SC_EEEEEEENS4_39AutoVectorizingCopyWithAssumedAlignmentILi128EEENS4_14SM90_TMA_STOREES1Y_S20_S20_EEEvvEEEEvNT_6ParamsE)
        /*0008*/ 	.word	0x0000005a


	//----- nvinfo : EIATTR_FRAME_SIZE
	.align		4
.L_19:
        /*000c*/ 	.byte	0x04, 0x11
        /*000e*/ 	.short	(.L_21 - .L_20)
	.align		4
.L_20:
        /*0010*/ 	.word	index@($__internal_2_$__cuda_sm10x_tcgen05_guardrail_trap_unallocated_columns_being_dealloced)
        /*0014*/ 	.word	0x00000000


	//----- nvinfo : EIATTR_FRAME_SIZE
	.align		4
.L_21:
        /*0018*/ 	.byte	0x04, 0x11
        /*001a*/ 	.short	(.L_23 - .L_22)
	.align		4
.L_22:
        /*001c*/ 	.word	index@($__internal_1_$__cuda_sm10x_tcgen05_guardrail_trap_phase_invalid_during_alloc)
        /*0020*/ 	.word	0x00000000


	//----- nvinfo : EIATTR_FRAME_SIZE
	.align		4
.L_23:
        /*0024*/ 	.byte	0x04, 0x11
        /*0026*/ 	.short	(.L_25 - .L_24)
	.align		4
.L_24:
        /*0028*/ 	.word	index@($__internal_0_$__cuda_sm10x_tcgen05_guardrail_trap_col_being_dealloced_not_returned_by_alloc)
        /*002c*/ 	.word	0x00000000


	//----- nvinfo : EIATTR_FRAME_SIZE
	.align		4
.L_25:
        /*0030*/ 	.byte	0x04, 0x11
        /*0032*/ 	.short	(.L_27 - .L_26)
	.align		4
.L_26:
        /*0034*/ 	.word	index@(_ZN7cutlass13device_kernelINS_4gemm6kernel13GemmUniversalIN4cute5tupleIJiiiiEEENS1_10collective13CollectiveMmaINS1_35MainloopSm100TmaUmmaWarpSpecializedILi4ELi2ELi4ENS5_IJNS4_1CILi2EEESB_NSA_ILi1EEEEEEEENS5_IJNSA_ILi64EEENSA_ILi128EEESG_EEEaNS5_IJlSC_lEEEaSI_NS4_8TiledMMAINS4_8MMA_AtomIJNS4_15SM100_MMA_S8_SSIaaiLi64ELi128ELNS4_4UMMA5MajorE0ELSN_0ELNSM_8SaturateE0EEEEEENS4_6LayoutINS5_IJSC_SC_SC_EEENS5_IJNSA_ILi0EEEST_ST_EEEEENS5_IJNS4_10UnderscoreESW_SW_EEEEENS4_23SM90_TMA_LOAD_MULTICASTENS4_14ComposedLayoutINS4_7SwizzleILi3ELi4ELi3EEENS4_18smem_ptr_flag_bitsILi8EEENSR_INS5_IJNSA_ILi8EEESG_EEENS5_IJSG_SC_EEEEEEEvNS4_8identityESZ_S19_vS1A_EENS_8epilogue10collective18CollectiveEpilogueINS1C_23Sm100TmaWarpSpecializedILi2ELi2ELi32ELb0ELb0EEEJSH_NS5_IJNSR_ISF_SC_EES1H_EEEaSI_aSI_NS1C_6fusion15FusionCallbacksIS1G_NS1J_17LinearCombinationIaiaiLNS_15FloatRoundStyleE2EEESH_S1I_JEEENS4_5SM1004TMEM4LOAD26SM100_TMEM_LOAD_16dp32b32xENS4_13SM90_TMA_LOADENS10_INS11_ILi2ELi4ELi3EEES14_NSR_INS5_IJS15_SF_EEENS5_IJSF_SC_EEEEEEENS4_39AutoVectorizingCopyWithAssumedAlignmentILi128EEENS4_14SM90_TMA_STOREES1Y_S20_S20_EEEvvEEEEvNT_6ParamsE)
        /*0038*/ 	.word	0x00000000


	//----- nvinfo : EIATTR_MIN_STACK_SIZE
	.align		4
.L_27:
        /*003c*/ 	.byte	0x04, 0x12
        /*003e*/ 	.short	(.L_29 - .L_28)
	.align		4
.L_28:
        /*0040*/ 	.word	index@(_ZN7cutlass13device_kernelINS_4gemm6kernel13GemmUniversalIN4cute5tupleIJiiiiEEENS1_10collective13CollectiveMmaINS1_35MainloopSm100TmaUmmaWarpSpecializedILi4ELi2ELi4ENS5_IJNS4_1CILi2EEESB_NSA_ILi1EEEEEEEENS5_IJNSA_ILi64EEENSA_ILi128EEESG_EEEaNS5_IJlSC_lEEEaSI_NS4_8TiledMMAINS4_8MMA_AtomIJNS4_15SM100_MMA_S8_SSIaaiLi64ELi128ELNS4_4UMMA5MajorE0ELSN_0ELNSM_8SaturateE0EEEEEENS4_6LayoutINS5_IJSC_SC_SC_EEENS5_IJNSA_ILi0EEEST_ST_EEEEENS5_IJNS4_10UnderscoreESW_SW_EEEEENS4_23SM90_TMA_LOAD_MULTICASTENS4_14ComposedLayoutINS4_7SwizzleILi3ELi4ELi3EEENS4_18smem_ptr_flag_bitsILi8EEENSR_INS5_IJNSA_ILi8EEESG_EEENS5_IJSG_SC_EEEEEEEvNS4_8identityESZ_S19_vS1A_EENS_8epilogue10collective18CollectiveEpilogueINS1C_23Sm100TmaWarpSpecializedILi2ELi2ELi32ELb0ELb0EEEJSH_NS5_IJNSR_ISF_SC_EES1H_EEEaSI_aSI_NS1C_6fusion15FusionCallbacksIS1G_NS1J_17LinearCombinationIaiaiLNS_15FloatRoundStyleE2EEESH_S1I_JEEENS4_5SM1004TMEM4LOAD26SM100_TMEM_LOAD_16dp32b32xENS4_13SM90_TMA_LOADENS10_INS11_ILi2ELi4ELi3EEES14_NSR_INS5_IJS15_SF_EEENS5_IJSF_SC_EEEEEEENS4_39AutoVectorizingCopyWithAssumedAlignmentILi128EEENS4_14SM90_TMA_STOREES1Y_S20_S20_EEEvvEEEEvNT_6ParamsE)
        /*0044*/ 	.word	0x00000000
.L_29:


//--------------------- .nv.compat                --------------------------
	.section	.nv.compat,"",@"SHT_CUDA_COMPAT_INFO"
	.align	4
        /*0000*/ 	.byte	0x02, 0x09, 0x01, 0x00, 0x02, 0x02, 0x03, 0x00, 0x02, 0x05, 0x06, 0x00, 0x03, 0x07, 0x01, 0x01
        /*0010*/ 	.byte	0x02, 0x03, 0x01, 0x00, 0x02, 0x06, 0x01, 0x00, 0x04, 0x0b, 0x08, 0x00, 0x01, 0x00, 0x00, 0x00
        /*0020*/ 	.byte	0x00, 0x00, 0x00, 0x00


//--------------------- .nv.info._ZN7cutlass13device_kernelINS_4gemm6kernel13GemmUniversalIN4cute5tupleIJiiiiEEENS1_10collective13CollectiveMmaINS1_35MainloopSm100TmaUmmaWarpSpecializedILi4ELi2ELi4ENS5_IJNS4_1CILi2EEESB_NSA_ILi1EEEEEEEENS5_IJNSA_ILi64EEENSA_ILi128EEESG_EEEaNS5_IJlSC_lEEEaSI_NS4_8TiledMMAINS4_8MMA_AtomIJNS4_15SM100_MMA_S8_SSIaaiLi64ELi128ELNS4_4UMMA5MajorE0ELSN_0ELNSM_8SaturateE0EEEEEENS4_6LayoutINS5_IJSC_SC_SC_EEENS5_IJNSA_ILi0EEEST_ST_EEEEENS5_IJNS4_10UnderscoreESW_SW_EEEEENS4_23SM90_TMA_LOAD_MULTICASTENS4_14ComposedLayoutINS4_7SwizzleILi3ELi4ELi3EEENS4_18smem_ptr_flag_bitsILi8EEENSR_INS5_IJNSA_ILi8EEESG_EEENS5_IJSG_SC_EEEEEEEvNS4_8identityESZ_S19_vS1A_EENS_8epilogue10collective18CollectiveEpilogueINS1C_23Sm100TmaWarpSpecializedILi2ELi2ELi32ELb0ELb0EEEJSH_NS5_IJNSR_ISF_SC_EES1H_EEEaSI_aSI_NS1C_6fusion15FusionCallbacksIS1G_NS1J_17LinearCombinationIaiaiLNS_15FloatRoundStyleE2EEESH_S1I_JEEENS4_5SM1004TMEM4LOAD26SM100_TMEM_LOAD_16dp32b32xENS4_13SM90_TMA_LOADENS10_INS11_ILi2ELi4ELi3EEES14_NSR_INS5_IJS15_SF_EEENS5_IJSF_SC_EEEEEEENS4_39AutoVectorizingCopyWithAssumedAlignmentILi128EEENS4_14SM90_TMA_STOREES1Y_S20_S20_EEEvvEEEEvNT_6ParamsE --------------------------
	.section	.nv.info._ZN7cutlass13device_kernelINS_4gemm6kernel13GemmUniversalIN4cute5tupleIJiiiiEEENS1_10collective13CollectiveMmaINS1_35MainloopSm100TmaUmmaWarpSpecializedILi4ELi2ELi4ENS5_IJNS4_1CILi2EEESB_NSA_ILi1EEEEEEEENS5_IJNSA_ILi64EEENSA_ILi128EEESG_EEEaNS5_IJlSC_lEEEaSI_NS4_8TiledMMAINS4_8MMA_AtomIJNS4_15SM100_MMA_S8_SSIaaiLi64ELi128ELNS4_4UMMA5MajorE0ELSN_0ELNSM_8SaturateE0EEEEEENS4_6LayoutINS5_IJSC_SC_SC_EEENS5_IJNSA_ILi0EEEST_ST_EEEEENS5_IJNS4_10UnderscoreESW_SW_EEEEENS4_23SM90_TMA_LOAD_MULTICASTENS4_14ComposedLayoutINS4_7SwizzleILi3ELi4ELi3EEENS4_18smem_ptr_flag_bitsILi8EEENSR_INS5_IJNSA_ILi8EEESG_EEENS5_IJSG_SC_EEEEEEEvNS4_8identityESZ_S19_vS1A_EENS_8epilogue10collective18CollectiveEpilogueINS1C_23Sm100TmaWarpSpecializedILi2ELi2ELi32ELb0ELb0EEEJSH_NS5_IJNSR_ISF_SC_EES1H_EEEaSI_aSI_NS1C_6fusion15FusionCallbacksIS1G_NS1J_17LinearCombinationIaiaiLNS_15FloatRoundStyleE2EEESH_S1I_JEEENS4_5SM1004TMEM4LOAD26SM100_TMEM_LOAD_16dp32b32xENS4_13SM90_TMA_LOADENS10_INS11_ILi2ELi4ELi3EEES14_NSR_INS5_IJS15_SF_EEENS5_IJSF_SC_EEEEEEENS4_39AutoVectorizingCopyWithAssumedAlignmentILi128EEENS4_14SM90_TMA_STOREES1Y_S20_S20_EEEvvEEEEvNT_6ParamsE,"",@"SHT_CUDA_INFO"
	.sectionflags	@""
	.align	4


	//----- nvinfo : EIATTR_CUDA_API_VERSION
	.align		4
        /*0000*/ 	.byte	0x04, 0x37
        /*0002*/ 	.short	(.L_31 - .L_30)
.L_30:
        /*0004*/ 	.word	0x00000082


	//----- nvinfo : EIATTR_KPARAM_INFO
	.align		4
.L_31:
        /*0008*/ 	.byte	0x04, 0x17
        /*000a*/ 	.short	(.L_33 - .L_32)
.L_32:
        /*000c*/ 	.word	0x00000000
        /*0010*/ 	.short	0x0000
        /*0012*/ 	.short	0x0000
        /*0014*/ 	.byte	0x00, 0xf0, 0x01, 0x20


	//----- nvinfo : EIATTR_AT_ENTRY_FRAGMENTS
	.align		4
.L_33:
        /*0018*/ 	.byte	0x04, 0x4f
        /*001a*/ 	.short	(.L_35 - .L_34)


	//   ....[0]....
.L_34:
        /*001c*/ 	.word	0x00000006


	//----- nvinfo : EIATTR_RESERVED_SMEM_USED
	.align		4
.L_35:
        /*0020*/ 	.byte	0x01, 0x41
	.zero		2


	//----- nvinfo : EIATTR_SPARSE_MMA_MASK
	.align		4
        /*0024*/ 	.byte	0x03, 0x50
        /*0026*/ 	.short	0x0000


	//----- nvinfo : EIATTR_TCGEN05_1CTA_USED
	.align		4
        /*0028*/ 	.byte	0x01, 0x51
	.zero		2


	//----- nvinfo : EIATTR_MAXREG_COUNT
	.align		4
        /*002c*/ 	.byte	0x03, 0x1b
        /*002e*/ 	.short	0x00ff


	//----- nvinfo : EIATTR_NUM_BARRIERS
	.align		4
        /*0030*/ 	.byte	0x02, 0x4c
        /*0032*/ 	.byte	0x07
	.zero		1


	//----- nvinfo : EIATTR_EXTERNS
	.align		4
        /*0034*/ 	.byte	0x04, 0x0f
        /*0036*/ 	.short	(.L_37 - .L_36)


	//   ....[0]....
	.align		4
.L_36:
        /*0038*/ 	.word	index@(__assertfail)


	//----- nvinfo : EIATTR_MERCURY_ISA_VERSION
	.align		4
.L_37:
        /*003c*/ 	.byte	0x03, 0x5f
        /*003e*/ 	.short	0x0101


	//----- nvinfo : EIATTR_INT_WARP_WIDE_INSTR_OFFSETS
	.align		4
        /*0040*/ 	.byte	0x04, 0x31
        /*0042*/ 	.short	(.L_39 - .L_38)


	//   ....[0]....
.L_38:
        /*0044*/ 	.word	0x00003e00


	//   ....[1]....
        /*0048*/ 	.word	0x00003e30


	//   ....[2]....
        /*004c*/ 	.word	0x00003e50


	//   ....[3]....
        /*0050*/ 	.word	0x00004970


	//   ....[4]....
        /*0054*/ 	.word	0x000049e0


	//   ....[5]....
        /*0058*/ 	.word	0x00004ac0


	//   ....[6]....
        /*005c*/ 	.word	0x00004b70


	//----- nvinfo : EIATTR_COOP_GROUP_MASK_REGIDS
	.align		4
.L_39:
        /*0060*/ 	.byte	0x04, 0x29
        /*0062*/ 	.short	(.L_41 - .L_40)


	//   ....[0]....
.L_40:
        /*0064*/ 	.word	0xffffffff


	//   ....[1]....
        /*0068*/ 	.word	0xffffffff


	//   ....[2]....
        /*006c*/ 	.word	0xffffffff


	//   ....[3]....
        /*0070*/ 	.word	0xffffffff


	//   ....[4]....
        /*0074*/ 	.word	0xffffffff


	//   ....[5]....
        /*0078*/ 	.word	0xffffffff


	//   ....[6]....
        /*007c*/ 	.word	0xffffffff


	//   ....[7]....
        /*0080*/ 	.word	0xffffffff


	//   ....[8]....
        /*0084*/ 	.word	0xffffffff


	//   ....[9]....
        /*0088*/ 	.word	0xffffffff


	//   ....[10]....
        /*008c*/ 	.word	0xffffffff


	//   ....[11]....
        /*0090*/ 	.word	0xffffffff


	//   ....[12]....
        /*0094*/ 	.word	0xffffffff


	//   ....[13]....
        /*0098*/ 	.word	0xffffffff


	//----- nvinfo : EIATTR_COOP_GROUP_INSTR_OFFSETS
	.align		4
.L_41:
        /*009c*/ 	.byte	0x04, 0x28
        /*009e*/ 	.short	(.L_43 - .L_42)


	//   ....[0]....
.L_42:
        /*00a0*/ 	.word	0x00000080


	//   ....[1]....
        /*00a4*/ 	.word	0x000004f0


	//   ....[2]....
        /*00a8*/ 	.word	0x000006a0


	//   ....[3]....
        /*00ac*/ 	.word	0x00000800


	//   ....[4]....
        /*00b0*/ 	.word	0x00000900


	//   ....[5]....
        /*00b4*/ 	.word	0x00000a70


	//   ....[6]....
        /*00b8*/ 	.word	0x00000c10


	//   ....[7]....
        /*00bc*/ 	.word	0x00000dc0


	//   ....[8]....
        /*00c0*/ 	.word	0x00002140


	//   ....[9]....
        /*00c4*/ 	.word	0x00002ff0


	//   ....[10]....
        /*00c8*/ 	.word	0x00003200


	//   ....[11]....
        /*00cc*/ 	.word	0x00003230


	//   ....[12]....
        /*00d0*/ 	.word	0x00003ce0


	//   ....[13]....
        /*00d4*/ 	.word	0x00003f10


	//----- nvinfo : EIATTR_VRC_CTA_INIT_COUNT
	.align		4
.L_43:
        /*00d8*/ 	.byte	0x02, 0x4a
        /*00da*/ 	.byte	0x80
	.zero		1


	//----- nvinfo : EIATTR_SYSCALL_OFFSETS
	.align		4
        /*00dc*/ 	.byte	0x04, 0x46
        /*00de*/ 	.short	(.L_45 - .L_44)


	//   ....[0]....
.L_44:
        /*00e0*/ 	.word	0x00005770


	//   ....[1]....
        /*00e4*/ 	.word	0x000058b0


	//   ....[2]....
        /*00e8*/ 	.word	0x000060e0


	//   ....[3]....
        /*00ec*/ 	.word	0x00006e80


	//----- nvinfo : EIATTR_MBARRIER_INSTR_OFFSETS
	.align		4
.L_45:
        /*00f0*/ 	.byte	0x04, 0x39
        /*00f2*/ 	.short	(.L_47 - .L_46)


	//   ....[0]....
.L_46:
        /*00f4*/ 	.word	0x00000610
        /*00f8*/ 	.word	0x000000ff
        /*00fc*/ 	.word	0x00000000
        /*0100*/ 	.short	0x0100
        /*0102*/ 	.byte	0x04
	.zero		1


	//   ....[1]....
        /*0104*/ 	.word	0x00000620
        /*0108*/ 	.word	0x000000ff
        /*010c*/ 	.word	0x00000020
        /*0110*/ 	.short	0x0100
        /*0112*/ 	.byte	0x04
	.zero		1


	//   ....[2]....
        /*0114*/ 	.word	0x00000630
        /*0118*/ 	.word	0x000000ff
        /*011c*/ 	.word	0x00000008
        /*0120*/ 	.short	0x0100
        /*0122*/ 	.byte	0x04
	.zero		1


	//   ....[3]....
        /*0124*/ 	.word	0x00000640
        /*0128*/ 	.word	0x000000ff
        /*012c*/ 	.word	0x00000028
        /*0130*/ 	.short	0x0100
        /*0132*/ 	.byte	0x04
	.zero		1


	//   ....[4]....
        /*0134*/ 	.word	0x00000650
        /*0138*/ 	.word	0x000000ff
        /*013c*/ 	.word	0x00000010
        /*0140*/ 	.short	0x0100
        /*0142*/ 	.byte	0x04
	.zero		1


	//   ....[5]....
        /*0144*/ 	.word	0x00000660
        /*0148*/ 	.word	0x000000ff
        /*014c*/ 	.word	0x00000030
        /*0150*/ 	.short	0x0100
        /*0152*/ 	.byte	0x04
	.zero		1


	//   ....[6]....
        /*0154*/ 	.word	0x00000670
        /*0158*/ 	.word	0x000000ff
        /*015c*/ 	.word	0x00000018
        /*0160*/ 	.short	0x0100
        /*0162*/ 	.byte	0x04
	.zero		1


	//   ....[7]....
        /*0164*/ 	.word	0x00000680
        /*0168*/ 	.word	0x000000ff
        /*016c*/ 	.word	0x00000038
        /*0170*/ 	.short	0x0100
        /*0172*/ 	.byte	0x04
	.zero		1


	//   ....[8]....
        /*0174*/ 	.word	0x000007b0
        /*0178*/ 	.word	0x000000ff
        /*017c*/ 	.word	0x00000040
        /*0180*/ 	.short	0x0100
        /*0182*/ 	.byte	0x04
	.zero		1


	//   ....[9]....
        /*0184*/ 	.word	0x000007c0
        /*0188*/ 	.word	0x000000ff
        /*018c*/ 	.word	0x00000050
        /*0190*/ 	.short	0x0100
        /*0192*/ 	.byte	0x04
	.zero		1


	//   ....[10]....
        /*0194*/ 	.word	0x000007d0
        /*0198*/ 	.word	0x000000ff
        /*019c*/ 	.word	0x00000048
        /*01a0*/ 	.short	0x0100
        /*01a2*/ 	.byte	0x04
	.zero		1


	//   ....[11]....
        /*01a4*/ 	.word	0x000007e0
        /*01a8*/ 	.word	0x000000ff
        /*01ac*/ 	.word	0x00000058
        /*01b0*/ 	.short	0x0100
        /*01b2*/ 	.byte	0x04
	.zero		1


	//   ....[12]....
        /*01b4*/ 	.word	0x000008d0
        /*01b8*/ 	.word	0x000000ff
        /*01bc*/ 	.word	0x00000060
        /*01c0*/ 	.short	0x0100
        /*01c2*/ 	.byte	0x06
	.zero		1


	//   ....[13]....
        /*01c4*/ 	.word	0x000008e0
        /*01c8*/ 	.word	0x000000ff
        /*01cc*/ 	.word	0x00000068
        /*01d0*/ 	.short	0x0100
        /*01d2*/ 	.byte	0x06
	.zero		1


	//   ....[14]....
        /*01d4*/ 	.word	0x00000a20
        /*01d8*/ 	.word	0x000000ff
        /*01dc*/ 	.word	0x00000070
        /*01e0*/ 	.short	0x0100
        /*01e2*/ 	.byte	0x06
	.zero		1


	//   ....[15]....
        /*01e4*/ 	.word	0x00000a30
        /*01e8*/ 	.word	0x000000ff
        /*01ec*/ 	.word	0x00000080
        /*01f0*/ 	.short	0x0100
        /*01f2*/ 	.byte	0x06
	.zero		1


	//   ....[16]....
        /*01f4*/ 	.word	0x00000a40
        /*01f8*/ 	.word	0x000000ff
        /*01fc*/ 	.word	0x00000078
        /*0200*/ 	.short	0x0100
        /*0202*/ 	.byte	0x06
	.zero		1


	//   ....[17]....
        /*0204*/ 	.word	0x00000a50
        /*0208*/ 	.word	0x000000ff
        /*020c*/ 	.word	0x00000088
        /*0210*/ 	.short	0x0100
        /*0212*/ 	.byte	0x06
	.zero		1


	//   ....[18]....
        /*0214*/ 	.word	0x00000b80
        /*0218*/ 	.word	0x000000ff
        /*021c*/ 	.word	0x00000090
        /*0220*/ 	.short	0x0100
        /*0222*/ 	.byte	0x04
	.zero		1


	//   ....[19]....
        /*0224*/ 	.word	0x00000b90
        /*0228*/ 	.word	0x000000ff
        /*022c*/ 	.word	0x000000b0
        /*0230*/ 	.short	0x0100
        /*0232*/ 	.byte	0x04
	.zero		1


	//   ....[20]....
        /*0234*/ 	.word	0x00000ba0
        /*0238*/ 	.word	0x000000ff
        /*023c*/ 	.word	0x00000098
        /*0240*/ 	.short	0x0100
        /*0242*/ 	.byte	0x04
	.zero		1


	//   ....[21]....
        /*0244*/ 	.word	0x00000bb0
        /*0248*/ 	.word	0x000000ff
        /*024c*/ 	.word	0x000000b8
        /*0250*/ 	.short	0x0100
        /*0252*/ 	.byte	0x04
	.zero		1


	//   ....[22]....
        /*0254*/ 	.word	0x00000bc0
        /*0258*/ 	.word	0x000000ff
        /*025c*/ 	.word	0x000000a0
        /*0260*/ 	.short	0x0100
        /*0262*/ 	.byte	0x04
	.zero		1


	//   ....[23]....
        /*0264*/ 	.word	0x00000bd0
        /*0268*/ 	.word	0x000000ff
        /*026c*/ 	.word	0x000000c0
        /*0270*/ 	.short	0x0100
        /*0272*/ 	.byte	0x04
	.zero		1


	//   ....[24]....
        /*0274*/ 	.word	0x00000be0
        /*0278*/ 	.word	0x000000ff
        /*027c*/ 	.word	0x000000a8
        /*0280*/ 	.short	0x0100
        /*0282*/ 	.byte	0x04
	.zero		1


	//   ....[25]....
        /*0284*/ 	.word	0x00000bf0
        /*0288*/ 	.word	0x000000ff
        /*028c*/ 	.word	0x000000c8
        /*0290*/ 	.short	0x0100
        /*0292*/ 	.byte	0x04
	.zero		1


	//   ....[26]....
        /*0294*/ 	.word	0x00000ce0
        /*0298*/ 	.word	0x000000ff
        /*029c*/ 	.word	0x000000d0
        /*02a0*/ 	.short	0x0100
        /*02a2*/ 	.byte	0x04
	.zero		1


	//   ....[27]....
        /*02a4*/ 	.word	0x00000cf0
        /*02a8*/ 	.word	0x000000ff
        /*02ac*/ 	.word	0x000000e0
        /*02b0*/ 	.short	0x0100
        /*02b2*/ 	.byte	0x04
	.zero		1


	//   ....[28]....
        /*02b4*/ 	.word	0x00000d00
        /*02b8*/ 	.word	0x000000ff
        /*02bc*/ 	.word	0x000000d8
        /*02c0*/ 	.short	0x0100
        /*02c2*/ 	.byte	0x04
	.zero		1


	//   ....[29]....
        /*02c4*/ 	.word	0x00000d10
        /*02c8*/ 	.word	0x000000ff
        /*02cc*/ 	.word	0x000000e8
        /*02d0*/ 	.short	0x0100
        /*02d2*/ 	.byte	0x04
	.zero		1


	//   ....[30]....
        /*02d4*/ 	.word	0x00001990
        /*02d8*/ 	.word	0x00000000
        /*02dc*/ 	.word	0x000000e0
        /*02e0*/ 	.short	0x010a
        /*02e2*/ 	.byte	0xff
	.zero		1


	//   ....[31]....
        /*02e4*/ 	.word	0x000019c0
        /*02e8*/ 	.word	0x00000000
        /*02ec*/ 	.word	0x000000d0
        /*02f0*/ 	.short	0x0101
        /*02f2*/ 	.byte	0xff
	.zero		1


	//   ....[32]....
        /*02f4*/ 	.word	0x00001aa0
        /*02f8*/ 	.word	0x000000ff
        /*02fc*/ 	.word	0x00000020
        /*0300*/ 	.short	0x010a
        /*0302*/ 	.byte	0x04
	.zero		1


	//   ....[33]....
        /*0304*/ 	.word	0x00001b20
        /*0308*/ 	.word	0x000000ff
        /*030c*/ 	.word	0x00000020
        /*0310*/ 	.short	0x010a
        /*0312*/ 	.byte	0x21
	.zero		1


	//   ....[34]....
        /*0314*/ 	.word	0x00001cb0
        /*0318*/ 	.word	0x000000ff
        /*031c*/ 	.word	0x00000020
        /*0320*/ 	.short	0x010a
        /*0322*/ 	.byte	0x08
	.zero		1


	//   ....[35]....
        /*0324*/ 	.word	0x00001de0
        /*0328*/ 	.word	0x000000ff
        /*032c*/ 	.word	0x00000068
        /*0330*/ 	.short	0x0101
        /*0332*/ 	.byte	0x06
	.zero		1


	//   ....[36]....
        /*0334*/ 	.word	0x00001e00
        /*0338*/ 	.word	0x000000ff
        /*033c*/ 	.word	0x00000020
        /*0340*/ 	.short	0x010a
        /*0342*/ 	.byte	0x04
	.zero		1


	//   ....[37]....
        /*0344*/ 	.word	0x00001e80
        /*0348*/ 	.word	0x000000ff
        /*034c*/ 	.word	0x00000020
        /*0350*/ 	.short	0x010a
        /*0352*/ 	.byte	0x11
	.zero		1


	//   ....[38]....
        /*0354*/ 	.word	0x00002010
        /*0358*/ 	.word	0x000000ff
        /*035c*/ 	.word	0x00000020
        /*0360*/ 	.short	0x010a
        /*0362*/ 	.byte	0x07
	.zero		1


	//   ....[39]....
        /*0364*/ 	.word	0x00002170
        /*0368*/ 	.word	0x00000003
        /*036c*/ 	.word	0x00000070
        /*0370*/ 	.short	0x010a
        /*0372*/ 	.byte	0xff
	.zero		1


	//   ....[40]....
        /*0374*/ 	.word	0x000022c0
        /*0378*/ 	.word	0x00000000
        /*037c*/ 	.word	0x00000000
        /*0380*/ 	.short	0x0101
        /*0382*/ 	.byte	0xff
	.zero		1


	//   ....[41]....
        /*0384*/ 	.word	0x00002870
        /*0388*/ 	.word	0x000000ff
        /*038c*/ 	.word	0x00000000
        /*0390*/ 	.short	0x010a
        /*0392*/ 	.byte	0x04
	.zero		1


	//   ....[42]....
        /*0394*/ 	.word	0x00002900
        /*0398*/ 	.word	0x000000ff
        /*039c*/ 	.word	0x00000000
        /*03a0*/ 	.short	0x010a
        /*03a2*/ 	.byte	0x05
	.zero		1


	//   ....[43]....
        /*03a4*/ 	.word	0x00002990
        /*03a8*/ 	.word	0x000000ff
        /*03ac*/ 	.word	0x00000000
        /*03b0*/ 	.short	0x010a
        /*03b2*/ 	.byte	0x05
	.zero		1


	//   ....[44]....
        /*03b4*/ 	.word	0x00002a30
        /*03b8*/ 	.word	0x00000000
        /*03bc*/ 	.word	0x00000000
        /*03c0*/ 	.short	0x010a
        /*03c2*/ 	.byte	0xff
	.zero		1


	//   ....[45]....
        /*03c4*/ 	.word	0x00002b50
        /*03c8*/ 	.word	0x00000002
        /*03cc*/ 	.word	0x000000d0
        /*03d0*/ 	.short	0x010a
        /*03d2*/ 	.byte	0xff
	.zero		1


	//   ....[46]....
        /*03d4*/ 	.word	0x00002bc0
        /*03d8*/ 	.word	0x00000002
        /*03dc*/ 	.word	0x00000000
        /*03e0*/ 	.short	0x0101
        /*03e2*/ 	.byte	0xff
	.zero		1


	//   ....[47]....
        /*03e4*/ 	.word	0x00002be0
        /*03e8*/ 	.word	0x000000ff
        /*03ec*/ 	.word	0x00000080
        /*03f0*/ 	.short	0x010a
        /*03f2*/ 	.byte	0x04
	.zero		1


	//   ....[48]....
        /*03f4*/ 	.word	0x00002d00
        /*03f8*/ 	.word	0x00000002
        /*03fc*/ 	.word	0x00000070
        /*0400*/ 	.short	0x010a
        /*0402*/ 	.byte	0xff
	.zero		1


	//   ....[49]....
        /*0404*/ 	.word	0x00002e00
        /*0408*/ 	.word	0x00000002
        /*040c*/ 	.word	0x00000000
        /*0410*/ 	.short	0x0101
        /*0412*/ 	.byte	0xff
	.zero		1


	//   ....[50]....
        /*0414*/ 	.word	0x00002e90
        /*0418*/ 	.word	0x000000ff
        /*041c*/ 	.word	0x00000080
        /*0420*/ 	.short	0x0106
        /*0422*/ 	.byte	0x04
	.zero		1


	//   ....[51]....
        /*0424*/ 	.word	0x00002eb0
        /*0428*/ 	.word	0x000000ff
        /*042c*/ 	.word	0x00000080
        /*0430*/ 	.short	0x010a
        /*0432*/ 	.byte	0x04
	.zero		1


	//   ....[52]....
        /*0434*/ 	.word	0x00002f40
        /*0438*/ 	.word	0x000000ff
        /*043c*/ 	.word	0x00000080
        /*0440*/ 	.short	0x0106
        /*0442*/ 	.byte	0x07
	.zero		1


	//   ....[53]....
        /*0444*/ 	.word	0x00002f80
        /*0448*/ 	.word	0x00000000
        /*044c*/ 	.word	0x00000080
        /*0450*/ 	.short	0x010a
        /*0452*/ 	.byte	0xff
	.zero		1


	//   ....[54]....
        /*0454*/ 	.word	0x000034d0
        /*0458*/ 	.word	0x00000000
        /*045c*/ 	.word	0x00000070
        /*0460*/ 	.short	0x010a
        /*0462*/ 	.byte	0xff
	.zero		1


	//   ....[55]....
        /*0464*/ 	.word	0x000035d0
        /*0468*/ 	.word	0x00000003
        /*046c*/ 	.word	0x00000000
        /*0470*/ 	.short	0x0101
        /*0472*/ 	.byte	0xff
	.zero		1


	//   ....[56]....
        /*0474*/ 	.word	0x000035e0
        /*0478*/ 	.word	0x000000ff
        /*047c*/ 	.word	0x00000000
        /*0480*/ 	.short	0x010a
        /*0482*/ 	.byte	0x04
	.zero		1


	//   ....[57]....
        /*0484*/ 	.word	0x00003660
        /*0488*/ 	.word	0x000000ff
        /*048c*/ 	.word	0x000000b0
        /*0490*/ 	.short	0x010a
        /*0492*/ 	.byte	0x1f
	.zero		1


	//   ....[58]....
        /*0494*/ 	.word	0x00003740
        /*0498*/ 	.word	0x000000ff
        /*049c*/ 	.word	0x00000000
        /*04a0*/ 	.short	0x010a
        /*04a2*/ 	.byte	0x05
	.zero		1


	//   ....[59]....
        /*04a4*/ 	.word	0x00003880
        /*04a8*/ 	.word	0x000000ff
        /*04ac*/ 	.word	0x00000000
        /*04b0*/ 	.short	0x010a
        /*04b2*/ 	.byte	0x04
	.zero		1


	//   ....[60]....
        /*04b4*/ 	.word	0x00003b10
        /*04b8*/ 	.word	0x000000ff
        /*04bc*/ 	.word	0x00000000
        /*04c0*/ 	.short	0x010a
        /*04c2*/ 	.byte	0x04
	.zero		1


	//   ....[61]....
        /*04c4*/ 	.word	0x00003ba0
        /*04c8*/ 	.word	0x000000ff
        /*04cc*/ 	.word	0x00000000
        /*04d0*/ 	.short	0x010a
        /*04d2*/ 	.byte	0x05
	.zero		1


	//   ....[62]....
        /*04d4*/ 	.word	0x00003c30
        /*04d8*/ 	.word	0x000000ff
        /*04dc*/ 	.word	0x00000000
        /*04e0*/ 	.short	0x010a
        /*04e2*/ 	.byte	0x05
	.zero		1


	//   ....[63]....
        /*04e4*/ 	.word	0x00003cc0
        /*04e8*/ 	.word	0x000000ff
        /*04ec*/ 	.word	0x00000000
        /*04f0*/ 	.short	0x010a
        /*04f2*/ 	.byte	0x04
	.zero		1


	//   ....[64]....
        /*04f4*/ 	.word	0x00004170
        /*04f8*/ 	.word	0x0000000c
        /*04fc*/ 	.word	0x00000070
        /*0500*/ 	.short	0x010a
        /*0502*/ 	.byte	0xff
	.zero		1


	//   ....[65]....
        /*0504*/ 	.word	0x000042e0
        /*0508*/ 	.word	0x00000000
        /*050c*/ 	.word	0x00000000
        /*0510*/ 	.short	0x0101
        /*0512*/ 	.byte	0xff
	.zero		1


	//   ....[66]....
        /*0514*/ 	.word	0x00004770
        /*0518*/ 	.word	0x000000ff
        /*051c*/ 	.word	0x00000068
        /*0520*/ 	.short	0x010a
        /*0522*/ 	.byte	0x15
	.zero		1


	//   ....[67]....
        /*0524*/ 	.word	0x000048f0
        /*0528*/ 	.word	0x000000ff
        /*052c*/ 	.word	0x00000050
        /*0530*/ 	.short	0x010a
        /*0532*/ 	.byte	0x15
	.zero		1


	//   ....[68]....
        /*0534*/ 	.word	0x00004a70
        /*0538*/ 	.word	0x000000ff
        /*053c*/ 	.word	0x00000040
        /*0540*/ 	.short	0x010b
        /*0542*/ 	.byte	0x15
	.zero		1


	//   ....[69]....
        /*0544*/ 	.word	0x00004a80
        /*0548*/ 	.word	0x000000ff
        /*054c*/ 	.word	0x00000000
        /*0550*/ 	.short	0x0101
        /*0552*/ 	.byte	0x06
	.zero		1


	//   ....[70]....
        /*0554*/ 	.word	0x00004a90
        /*0558*/ 	.word	0x000000ff
        /*055c*/ 	.word	0x00000058
        /*0560*/ 	.short	0x010a
        /*0562*/ 	.byte	0x15
	.zero		1


	//   ....[71]....
        /*0564*/ 	.word	0x00004c80
        /*0568*/ 	.word	0x000000ff
        /*056c*/ 	.word	0x00000048
        /*0570*/ 	.short	0x010b
        /*0572*/ 	.byte	0x15
	.zero		1


	//   ....[72]....
        /*0574*/ 	.word	0x00004c90
        /*0578*/ 	.word	0x000000ff
        /*057c*/ 	.word	0x00000000
        /*0580*/ 	.short	0x0101
        /*0582*/ 	.byte	0x21
	.zero		1


	//   ....[73]....
        /*0584*/ 	.word	0x00004cc0
        /*0588*/ 	.word	0x000000ff
        /*058c*/ 	.word	0x00000050
        /*0590*/ 	.short	0x010a
        /*0592*/ 	.byte	0x15
	.zero		1


	//   ....[74]....
        /*0594*/ 	.word	0x00004d00
        /*0598*/ 	.word	0x00000000
        /*059c*/ 	.word	0x00000058
        /*05a0*/ 	.short	0x010a
        /*05a2*/ 	.byte	0xff
	.zero		1


	//   ....[75]....
        /*05a4*/ 	.word	0x00005010
        /*05a8*/ 	.word	0x00000003
        /*05ac*/ 	.word	0x00000070
        /*05b0*/ 	.short	0x010a
        /*05b2*/ 	.byte	0xff
	.zero		1


	//   ....[76]....
        /*05b4*/ 	.word	0x00005190
        /*05b8*/ 	.word	0x00000000
        /*05bc*/ 	.word	0x00000000
        /*05c0*/ 	.short	0x0101
        /*05c2*/ 	.byte	0xff
	.zero		1


	//   ....[77]....
        /*05c4*/ 	.word	0x00005ca0
        /*05c8*/ 	.word	0x00000003
        /*05cc*/ 	.word	0x00000040
        /*05d0*/ 	.short	0x010a
        /*05d2*/ 	.byte	0xff
	.zero		1


	//   ....[78]....
        /*05d4*/ 	.word	0x00005ce0
        /*05d8*/ 	.word	0x0000002b
        /*05dc*/ 	.word	0x00000090
        /*05e0*/ 	.short	0x010a
        /*05e2*/ 	.byte	0xff
	.zero		1


	//   ....[79]....
        /*05e4*/ 	.word	0x00005e20
        /*05e8*/ 	.word	0x00000003
        /*05ec*/ 	.word	0x00000040
        /*05f0*/ 	.short	0x010a
        /*05f2*/ 	.byte	0xff
	.zero		1


	//   ....[80]....
        /*05f4*/ 	.word	0x00005f40
        /*05f8*/ 	.word	0x00000000
        /*05fc*/ 	.word	0x00000000
        /*0600*/ 	.short	0x0101
        /*0602*/ 	.byte	0xff
	.zero		1


	//   ....[81]....
        /*0604*/ 	.word	0x00005fc0
        /*0608*/ 	.word	0x0000002b
        /*060c*/ 	.word	0x00000090
        /*0610*/ 	.short	0x010a
        /*0612*/ 	.byte	0xff
	.zero		1


	//   ....[82]....
        /*0614*/ 	.word	0x00006b30
        /*0618*/ 	.word	0x00000003
        /*061c*/ 	.word	0x00000040
        /*0620*/ 	.short	0x010a
        /*0622*/ 	.byte	0xff
	.zero		1


	//   ....[83]....
        /*0624*/ 	.word	0x00006be0
        /*0628*/ 	.word	0x00000003
        /*062c*/ 	.word	0x00000040
        /*0630*/ 	.short	0x010a
        /*0632*/ 	.byte	0xff
	.zero		1


	//   ....[84]....
        /*0634*/ 	.word	0x00006d00
        /*0638*/ 	.word	0x00000000
        /*063c*/ 	.word	0x00000000
        /*0640*/ 	.short	0x0101
        /*0642*/ 	.byte	0xff
	.zero		1


	//   ....[85]....
        /*0644*/ 	.word	0x00007110
        /*0648*/ 	.word	0x000000ff
        /*064c*/ 	.word	0x00000000
        /*0650*/ 	.short	0x0101
        /*0652*/ 	.byte	0x04
	.zero		1


	//   ....[86]....
        /*0654*/ 	.word	0x00007a10
        /*0658*/ 	.word	0x00000000
        /*065c*/ 	.word	0x000000e0
        /*0660*/ 	.short	0x010a
        /*0662*/ 	.byte	0xff
	.zero		1


	//   ....[87]....
        /*0664*/ 	.word	0x00007a70
        /*0668*/ 	.word	0x00000000
        /*066c*/ 	.word	0x00000020
        /*0670*/ 	.short	0x010a
        /*0672*/ 	.byte	0xff
	.zero		1


	//   ....[88]....
        /*0674*/ 	.word	0x00007ad0
        /*0678*/ 	.word	0x00000000
        /*067c*/ 	.word	0x00000020
        /*0680*/ 	.short	0x010a
        /*0682*/ 	.byte	0xff
	.zero		1


	//   ....[89]....
        /*0684*/ 	.word	0x00007b20
        /*0688*/ 	.word	0x00000003
        /*068c*/ 	.word	0x00000070
        /*0690*/ 	.short	0x010a
        /*0692*/ 	.byte	0xff
	.zero		1


	//   ....[90]....
        /*0694*/ 	.word	0x00007b80
        /*0698*/ 	.word	0x00000000
        /*069c*/ 	.word	0x00000000
        /*06a0*/ 	.short	0x010a
        /*06a2*/ 	.byte	0xff
	.zero		1


	//   ....[91]....
        /*06a4*/ 	.word	0x00007be0
        /*06a8*/ 	.word	0x00000000
        /*06ac*/ 	.word	0x00000000
        /*06b0*/ 	.short	0x010a
        /*06b2*/ 	.byte	0xff
	.zero		1


	//   ....[92]....
        /*06b4*/ 	.word	0x00007c40
        /*06b8*/ 	.word	0x00000000
        /*06bc*/ 	.word	0x00000000
        /*06c0*/ 	.short	0x010a
        /*06c2*/ 	.byte	0xff
	.zero		1


	//   ....[93]....
        /*06c4*/ 	.word	0x00007c90
        /*06c8*/ 	.word	0x00000002
        /*06cc*/ 	.word	0x000000d0
        /*06d0*/ 	.short	0x010a
        /*06d2*/ 	.byte	0xff
	.zero		1


	//   ....[94]....
        /*06d4*/ 	.word	0x00007cf0
        /*06d8*/ 	.word	0x00000002
        /*06dc*/ 	.word	0x00000080
        /*06e0*/ 	.short	0x010a
        /*06e2*/ 	.byte	0xff
	.zero		1


	//   ....[95]....
        /*06e4*/ 	.word	0x00007d40
        /*06e8*/ 	.word	0x00000002
        /*06ec*/ 	.word	0x00000070
        /*06f0*/ 	.short	0x010a
        /*06f2*/ 	.byte	0xff
	.zero		1


	//   ....[96]....
        /*06f4*/ 	.word	0x00007da0
        /*06f8*/ 	.word	0x00000000
        /*06fc*/ 	.word	0x00000080
        /*0700*/ 	.short	0x010a
        /*0702*/ 	.byte	0xff
	.zero		1


	//   ....[97]....
        /*0704*/ 	.word	0x00007df0
        /*0708*/ 	.word	0x00000000
        /*070c*/ 	.word	0x00000070
        /*0710*/ 	.short	0x010a
        /*0712*/ 	.byte	0xff
	.zero		1


	//   ....[98]....
        /*0714*/ 	.word	0x00007e50
        /*0718*/ 	.word	0x00000002
        /*071c*/ 	.word	0x000000b0
        /*0720*/ 	.short	0x010a
        /*0722*/ 	.byte	0xff
	.zero		1


	//   ....[99]....
        /*0724*/ 	.word	0x00007eb0
        /*0728*/ 	.word	0x00000000
        /*072c*/ 	.word	0x00000000
        /*0730*/ 	.short	0x010a
        /*0732*/ 	.byte	0xff
	.zero		1


	//   ....[100]....
        /*0734*/ 	.word	0x00007f10
        /*0738*/ 	.word	0x00000000
        /*073c*/ 	.word	0x00000000
        /*0740*/ 	.short	0x010a
        /*0742*/ 	.byte	0xff
	.zero		1


	//   ....[101]....
        /*0744*/ 	.word	0x00007f70
        /*0748*/ 	.word	0x00000000
        /*074c*/ 	.word	0x00000000
        /*0750*/ 	.short	0x010a
        /*0752*/ 	.byte	0xff
	.zero		1


	//   ....[102]....
        /*0754*/ 	.word	0x00007fd0
        /*0758*/ 	.word	0x00000000
        /*075c*/ 	.word	0x00000000
        /*0760*/ 	.short	0x010a
        /*0762*/ 	.byte	0xff
	.zero		1


	//   ....[103]....
        /*0764*/ 	.word	0x00008030
        /*0768*/ 	.word	0x00000000
        /*076c*/ 	.word	0x00000000
        /*0770*/ 	.short	0x010a
        /*0772*/ 	.byte	0xff
	.zero		1


	//   ....[104]....
        /*0774*/ 	.word	0x00008080
        /*0778*/ 	.word	0x0000000c
        /*077c*/ 	.word	0x00000070
        /*0780*/ 	.short	0x010a
        /*0782*/ 	.byte	0xff
	.zero		1


	//   ....[105]....
        /*0784*/ 	.word	0x000080e0
        /*0788*/ 	.word	0x00000000
        /*078c*/ 	.word	0x00000068
        /*0790*/ 	.short	0x010a
        /*0792*/ 	.byte	0xff
	.zero		1


	//   ....[106]....
        /*0794*/ 	.word	0x00008140
        /*0798*/ 	.word	0x00000000
        /*079c*/ 	.word	0x00000050
        /*07a0*/ 	.short	0x010a
        /*07a2*/ 	.byte	0xff
	.zero		1


	//   ....[107]....
        /*07a4*/ 	.word	0x000081a0
        /*07a8*/ 	.word	0x00000000
        /*07ac*/ 	.word	0x00000058
        /*07b0*/ 	.short	0x010a
        /*07b2*/ 	.byte	0xff
	.zero		1


	//   ....[108]....
        /*07b4*/ 	.word	0x00008200
        /*07b8*/ 	.word	0x00000000
        /*07bc*/ 	.word	0x00000050
        /*07c0*/ 	.short	0x010a
        /*07c2*/ 	.byte	0xff
	.zero		1


	//   ....[109]....
        /*07c4*/ 	.word	0x00008250
        /*07c8*/ 	.word	0x00000003
        /*07cc*/ 	.word	0x00000070
        /*07d0*/ 	.short	0x010a
        /*07d2*/ 	.byte	0xff
	.zero		1


	//   ....[110]....
        /*07d4*/ 	.word	0x000082a0
        /*07d8*/ 	.word	0x00000003
        /*07dc*/ 	.word	0x00000040
        /*07e0*/ 	.short	0x010a
        /*07e2*/ 	.byte	0xff
	.zero		1


	//   ....[111]....
        /*07e4*/ 	.word	0x000082f0
        /*07e8*/ 	.word	0x0000002b
        /*07ec*/ 	.word	0x00000090
        /*07f0*/ 	.short	0x010a
        /*07f2*/ 	.byte	0xff
	.zero		1


	//   ....[112]....
        /*07f4*/ 	.word	0x00008340
        /*07f8*/ 	.word	0x00000003
        /*07fc*/ 	.word	0x00000040
        /*0800*/ 	.short	0x010a
        /*0802*/ 	.byte	0xff
	.zero		1


	//----- nvinfo : EIATTR_NUM_MBARRIERS
	.align		4
.L_47:
        /*0804*/ 	.byte	0x03, 0x38
        /*0806*/ 	.short	0x001e


	//----- nvinfo : EIATTR_EXIT_INSTR_OFFSETS
	.align		4
        /*0808*/ 	.byte	0x04, 0x1c
        /*080a*/ 	.short	(.L_49 - .L_48)


	//   ....[0]....
.L_48:
        /*080c*/ 	.word	0x00002a60


	//   ....[1]....
        /*0810*/ 	.word	0x00002f50


	//   ....[2]....
        /*0814*/ 	.word	0x00002fb0


	//   ....[3]....
        /*0818*/ 	.word	0x00003f20


	//   ....[4]....
        /*081c*/ 	.word	0x00004d30


	//   ....[5]....
        /*0820*/ 	.word	0x00004d70


	//   ....[6]....
        /*0824*/ 	.word	0x00007a00


	//----- nvinfo : EIATTR_MAX_THREADS
	.align		4
.L_49:
        /*0828*/ 	.byte	0x04, 0x05
        /*082a*/ 	.short	(.L_51 - .L_50)
.L_50:
        /*082c*/ 	.word	0x00000100
        /*0830*/ 	.word	0x00000001
        /*0834*/ 	.word	0x00000001


	//----- nvinfo : EIATTR_CRS_STACK_SIZE
	.align		4
.L_51:
        /*0838*/ 	.byte	0x04, 0x1e
        /*083a*/ 	.short	(.L_53 - .L_52)
.L_52:
        /*083c*/ 	.word	0x00000000


	//----- nvinfo : EIATTR_CBANK_PARAM_SIZE
	.align		4
.L_53:
        /*0840*/ 	.byte	0x03, 0x19
        /*0842*/ 	.short	0x0800


	//----- nvinfo : EIATTR_PARAM_CBANK
	.align		4
        /*0844*/ 	.byte	0x04, 0x0a
        /*0846*/ 	.short	(.L_55 - .L_54)
	.align		4
.L_54:
        /*0848*/ 	.word	index@(.nv.constant0._ZN7cutlass13device_kernelINS_4gemm6kernel13GemmUniversalIN4cute5tupleIJiiiiEEENS1_10collective13CollectiveMmaINS1_35MainloopSm100TmaUmmaWarpSpecializedILi4ELi2ELi4ENS5_IJNS4_1CILi2EEESB_NSA_ILi1EEEEEEEENS5_IJNSA_ILi64EEENSA_ILi128EEESG_EEEaNS5_IJlSC_lEEEaSI_NS4_8TiledMMAINS4_8MMA_AtomIJNS4_15SM100_MMA_S8_SSIaaiLi64ELi128ELNS4_4UMMA5MajorE0ELSN_0ELNSM_8SaturateE0EEEEEENS4_6LayoutINS5_IJSC_SC_SC_EEENS5_IJNSA_ILi0EEEST_ST_EEEEENS5_IJNS4_10UnderscoreESW_SW_EEEEENS4_23SM90_TMA_LOAD_MULTICASTENS4_14ComposedLayoutINS4_7SwizzleILi3ELi4ELi3EEENS4_18smem_ptr_flag_bitsILi8EEENSR_INS5_IJNSA_ILi8EEESG_EEENS5_IJSG_SC_EEEEEEEvNS4_8identityESZ_S19_vS1A_EENS_8epilogue10collective18CollectiveEpilogueINS1C_23Sm100TmaWarpSpecializedILi2ELi2ELi32ELb0ELb0EEEJSH_NS5_IJNSR_ISF_SC_EES1H_EEEaSI_aSI_NS1C_6fusion15FusionCallbacksIS1G_NS1J_17LinearCombinationIaiaiLNS_15FloatRoundStyleE2EEESH_S1I_JEEENS4_5SM1004TMEM4LOAD26SM100_TMEM_LOAD_16dp32b32xENS4_13SM90_TMA_LOADENS10_INS11_ILi2ELi4ELi3EEES14_NSR_INS5_IJS15_SF_EEENS5_IJSF_SC_EEEEEEENS4_39AutoVectorizingCopyWithAssumedAlignmentILi128EEENS4_14SM90_TMA_STOREES1Y_S20_S20_EEEvvEEEEvNT_6ParamsE)
        /*084c*/ 	.short	0x0380
        /*084e*/ 	.short	0x0800


	//----- nvinfo : EIATTR_SW_WAR
	.align		4
.L_55:
        /*0850*/ 	.byte	0x04, 0x36
        /*0852*/ 	.short	(.L_57 - .L_56)
.L_56:
        /*0854*/ 	.word	0x00000008
.L_57:


//--------------------- .nv.callgraph             --------------------------
	.section	.nv.callgraph,"",@"SHT_CUDA_CALLGRAPH"
	.align	4
	.sectionentsize	8
	.align		4
        /*0000*/ 	.word	0x00000000
	.align		4
        /*0004*/ 	.word	0xffffffff
	.align		4
        /*0008*/ 	.word	index@(_ZN7cutlass13device_kernelINS_4gemm6kernel13GemmUniversalIN4cute5tupleIJiiiiEEENS1_10collective13CollectiveMmaINS1_35MainloopSm100TmaUmmaWarpSpecializedILi4ELi2ELi4ENS5_IJNS4_1CILi2EEESB_NSA_ILi1EEEEEEEENS5_IJNSA_ILi64EEENSA_ILi128EEESG_EEEaNS5_IJlSC_lEEEaSI_NS4_8TiledMMAINS4_8MMA_AtomIJNS4_15SM100_MMA_S8_SSIaaiLi64ELi128ELNS4_4UMMA5MajorE0ELSN_0ELNSM_8SaturateE0EEEEEENS4_6LayoutINS5_IJSC_SC_SC_EEENS5_IJNSA_ILi0EEEST_ST_EEEEENS5_IJNS4_10UnderscoreESW_SW_EEEEENS4_23SM90_TMA_LOAD_MULTICASTENS4_14ComposedLayoutINS4_7SwizzleILi3ELi4ELi3EEENS4_18smem_ptr_flag_bitsILi8EEENSR_INS5_IJNSA_ILi8EEESG_EEENS5_IJSG_SC_EEEEEEEvNS4_8identityESZ_S19_vS1A_EENS_8epilogue10collective18CollectiveEpilogueINS1C_23Sm100TmaWarpSpecializedILi2ELi2ELi32ELb0ELb0EEEJSH_NS5_IJNSR_ISF_SC_EES1H_EEEaSI_aSI_NS1C_6fusion15FusionCallbacksIS1G_NS1J_17LinearCombinationIaiaiLNS_15FloatRoundStyleE2EEESH_S1I_JEEENS4_5SM1004TMEM4LOAD26SM100_TMEM_LOAD_16dp32b32xENS4_13SM90_TMA_LOADENS10_INS11_ILi2ELi4ELi3EEES14_NSR_INS5_IJS15_SF_EEENS5_IJSF_SC_EEEEEEENS4_39AutoVectorizingCopyWithAssumedAlignmentILi128EEENS4_14SM90_TMA_STOREES1Y_S20_S20_EEEvvEEEEvNT_6ParamsE)
	.align		4
        /*000c*/ 	.word	index@(__assertfail)
	.align		4
        /*0010*/ 	.word	0x00000000
	.align		4
        /*0014*/ 	.word	0xfffffffe
	.align		4
        /*0018*/ 	.word	0x00000000
	.align		4
        /*001c*/ 	.word	0xfffffffd
	.align		4
        /*0020*/ 	.word	0x00000000
	.align		4
        /*0024*/ 	.word	0xfffffffc


//--------------------- .nv.constant4             --------------------------
	.section	.nv.constant4,"a",@progbits
	.align	8
	.align		8
.nv.constant4:
        /*0000*/ 	.dword	__assertfail
	.align		8
        /*0008*/ 	.dword	__unnamed_1
	.align		8
        /*0010*/ 	.dword	__unnamed_2
	.align		8
        /*0018*/ 	.dword	_ZN40_INTERNAL_2dd0b6d2_4_k_cu_c7fde7e3_113444cuda3std3__45__cpo5beginE
	.align		8
        /*0020*/ 	.dword	_ZN40_INTERNAL_2dd0b6d2_4_k_cu_c7fde7e3_113444cuda3std3__45__cpo3endE
	.align		8
        /*0028*/ 	.dword	_ZN40_INTERNAL_2dd0b6d2_4_k_cu_c7fde7e3_113444cuda3std3__45__cpo6cbeginE
	.align		8
        /*0030*/ 	.dword	_ZN40_INTERNAL_2dd0b6d2_4_k_cu_c7fde7e3_113444cuda3std3__45__cpo4cendE
	.align		8
        /*0038*/ 	.dword	_ZN40_INTERNAL_2dd0b6d2_4_k_cu_c7fde7e3_113444cuda3std3__442_GLOBAL__N__2dd0b6d2_4_k_cu_c7fde7e3_113446ignoreE
	.align		8
        /*0040*/ 	.dword	_ZN40_INTERNAL_2dd0b6d2_4_k_cu_c7fde7e3_113444cuda3std3__419piecewise_constructE
	.align		8
        /*0048*/ 	.dword	_ZN40_INTERNAL_2dd0b6d2_4_k_cu_c7fde7e3_113444cuda3std3__48in_placeE
	.align		8
        /*0050*/ 	.dword	_ZN40_INTERNAL_2dd0b6d2_4_k_cu_c7fde7e3_113444cuda3std6ranges3__45__cpo4swapE
	.align		8
        /*0058*/ 	.dword	_ZN40_INTERNAL_2dd0b6d2_4_k_cu_c7fde7e3_113444cuda3std6ranges3__45__cpo9iter_moveE
	.align		8
        /*0060*/ 	.dword	_ZN40_INTERNAL_2dd0b6d2_4_k_cu_c7fde7e3_113444cute7productE
	.align		8
        /*0068*/ 	.dword	_ZN40_INTERNAL_2dd0b6d2_4_k_cu_c7fde7e3_113444cute1_E
	.align		8
        /*0070*/ 	.dword	$str$25
	.align		8
        /*0078*/ 	.dword	$str$26
	.align		8
        /*0080*/ 	.dword	$str$27
	.align		8
        /*0088*/ 	.dword	$str$28


//--------------------- .text._ZN7cutlass13device_kernelINS_4gemm6kernel13GemmUniversalIN4cute5tupleIJiiiiEEENS1_10collective13CollectiveMmaINS1_35MainloopSm100TmaUmmaWarpSpecializedILi4ELi2ELi4ENS5_IJNS4_1CILi2EEESB_NSA_ILi1EEEEEEEENS5_IJNSA_ILi64EEENSA_ILi128EEESG_EEEaNS5_IJlSC_lEEEaSI_NS4_8TiledMMAINS4_8MMA_AtomIJNS4_15SM100_MMA_S8_SSIaaiLi64ELi128ELNS4_4UMMA5MajorE0ELSN_0ELNSM_8SaturateE0EEEEEENS4_6LayoutINS5_IJSC_SC_SC_EEENS5_IJNSA_ILi0EEEST_ST_EEEEENS5_IJNS4_10UnderscoreESW_SW_EEEEENS4_23SM90_TMA_LOAD_MULTICASTENS4_14ComposedLayoutINS4_7SwizzleILi3ELi4ELi3EEENS4_18smem_ptr_flag_bitsILi8EEENSR_INS5_IJNSA_ILi8EEESG_EEENS5_IJSG_SC_EEEEEEEvNS4_8identityESZ_S19_vS1A_EENS_8epilogue10collective18CollectiveEpilogueINS1C_23Sm100TmaWarpSpecializedILi2ELi2ELi32ELb0ELb0EEEJSH_NS5_IJNSR_ISF_SC_EES1H_EEEaSI_aSI_NS1C_6fusion15FusionCallbacksIS1G_NS1J_17LinearCombinationIaiaiLNS_15FloatRoundStyleE2EEESH_S1I_JEEENS4_5SM1004TMEM4LOAD26SM100_TMEM_LOAD_16dp32b32xENS4_13SM90_TMA_LOADENS10_INS11_ILi2ELi4ELi3EEES14_NSR_INS5_IJS15_SF_EEENS5_IJSF_SC_EEEEEEENS4_39AutoVectorizingCopyWithAssumedAlignmentILi128EEENS4_14SM90_TMA_STOREES1Y_S20_S20_EEEvvEEEEvNT_6ParamsE --------------------------
	.section	.text._ZN7cutlass13device_kernelINS_4gemm6kernel13GemmUniversalIN4cute5tupleIJiiiiEEENS1_10collective13CollectiveMmaINS1_35MainloopSm100TmaUmmaWarpSpecializedILi4ELi2ELi4ENS5_IJNS4_1CILi2EEESB_NSA_ILi1EEEEEEEENS5_IJNSA_ILi64EEENSA_ILi128EEESG_EEEaNS5_IJlSC_lEEEaSI_NS4_8TiledMMAINS4_8MMA_AtomIJNS4_15SM100_MMA_S8_SSIaaiLi64ELi128ELNS4_4UMMA5MajorE0ELSN_0ELNSM_8SaturateE0EEEEEENS4_6LayoutINS5_IJSC_SC_SC_EEENS5_IJNSA_ILi0EEEST_ST_EEEEENS5_IJNS4_10UnderscoreESW_SW_EEEEENS4_23SM90_TMA_LOAD_MULTICASTENS4_14ComposedLayoutINS4_7SwizzleILi3ELi4ELi3EEENS4_18smem_ptr_flag_bitsILi8EEENSR_INS5_IJNSA_ILi8EEESG_EEENS5_IJSG_SC_EEEEEEEvNS4_8identityESZ_S19_vS1A_EENS_8epilogue10collective18CollectiveEpilogueINS1C_23Sm100TmaWarpSpecializedILi2ELi2ELi32ELb0ELb0EEEJSH_NS5_IJNSR_ISF_SC_EES1H_EEEaSI_aSI_NS1C_6fusion15FusionCallbacksIS1G_NS1J_17LinearCombinationIaiaiLNS_15FloatRoundStyleE2EEESH_S1I_JEEENS4_5SM1004TMEM4LOAD26SM100_TMEM_LOAD_16dp32b32xENS4_13SM90_TMA_LOADENS10_INS11_ILi2ELi4ELi3EEES14_NSR_INS5_IJS15_SF_EEENS5_IJSF_SC_EEEEEEENS4_39AutoVectorizingCopyWithAssumedAlignmentILi128EEENS4_14SM90_TMA_STOREES1Y_S20_S20_EEEvvEEEEvNT_6ParamsE,"ax",@progbits
	.align	128
.text._ZN7cutlass13device_kernelINS_4gemm6kernel13GemmUniversalIN4cute5tupleIJiiiiEEENS1_10collective13CollectiveMmaINS1_35MainloopSm100TmaUmmaWarpSpecializedILi4ELi2ELi4ENS5_IJNS4_1CILi2EEESB_NSA_ILi1EEEEEEEENS5_IJNSA_ILi64EEENSA_ILi128EEESG_EEEaNS5_IJlSC_lEEEaSI_NS4_8TiledMMAINS4_8MMA_AtomIJNS4_15SM100_MMA_S8_SSIaaiLi64ELi128ELNS4_4UMMA5MajorE0ELSN_0ELNSM_8SaturateE0EEEEEENS4_6LayoutINS5_IJSC_SC_SC_EEENS5_IJNSA_ILi0EEEST_ST_EEEEENS5_IJNS4_10UnderscoreESW_SW_EEEEENS4_23SM90_TMA_LOAD_MULTICASTENS4_14ComposedLayoutINS4_7SwizzleILi3ELi4ELi3EEENS4_18smem_ptr_flag_bitsILi8EEENSR_INS5_IJNSA_ILi8EEESG_EEENS5_IJSG_SC_EEEEEEEvNS4_8identityESZ_S19_vS1A_EENS_8epilogue10collective18CollectiveEpilogueINS1C_23Sm100TmaWarpSpecializedILi2ELi2ELi32ELb0ELb0EEEJSH_NS5_IJNSR_ISF_SC_EES1H_EEEaSI_aSI_NS1C_6fusion15FusionCallbacksIS1G_NS1J_17LinearCombinationIaiaiLNS_15FloatRoundStyleE2EEESH_S1I_JEEENS4_5SM1004TMEM4LOAD26SM100_TMEM_LOAD_16dp32b32xENS4_13SM90_TMA_LOADENS10_INS11_ILi2ELi4ELi3EEES14_NSR_INS5_IJS15_SF_EEENS5_IJSF_SC_EEEEEEENS4_39AutoVectorizingCopyWithAssumedAlignmentILi128EEENS4_14SM90_TMA_STOREES1Y_S20_S20_EEEvvEEEEvNT_6ParamsE:
        .type           _ZN7cutlass13device_kernelINS_4gemm6kernel13GemmUniversalIN4cute5tupleIJiiiiEEENS1_10collective13CollectiveMmaINS1_35MainloopSm100TmaUmmaWarpSpecializedILi4ELi2ELi4ENS5_IJNS4_1CILi2EEESB_NSA_ILi1EEEEEEEENS5_IJNSA_ILi64EEENSA_ILi128EEESG_EEEaNS5_IJlSC_lEEEaSI_NS4_8TiledMMAINS4_8MMA_AtomIJNS4_15SM100_MMA_S8_SSIaaiLi64ELi128ELNS4_4UMMA5MajorE0ELSN_0ELNSM_8SaturateE0EEEEEENS4_6LayoutINS5_IJSC_SC_SC_EEENS5_IJNSA_ILi0EEEST_ST_EEEEENS5_IJNS4_10UnderscoreESW_SW_EEEEENS4_23SM90_TMA_LOAD_MULTICASTENS4_14ComposedLayoutINS4_7SwizzleILi3ELi4ELi3EEENS4_18smem_ptr_flag_bitsILi8EEENSR_INS5_IJNSA_ILi8EEESG_EEENS5_IJSG_SC_EEEEEEEvNS4_8identityESZ_S19_vS1A_EENS_8epilogue10collective18CollectiveEpilogueINS1C_23Sm100TmaWarpSpecializedILi2ELi2ELi32ELb0ELb0EEEJSH_NS5_IJNSR_ISF_SC_EES1H_EEEaSI_aSI_NS1C_6fusion15FusionCallbacksIS1G_NS1J_17LinearCombinationIaiaiLNS_15FloatRoundStyleE2EEESH_S1I_JEEENS4_5SM1004TMEM4LOAD26SM100_TMEM_LOAD_16dp32b32xENS4_13SM90_TMA_LOADENS10_INS11_ILi2ELi4ELi3EEES14_NSR_INS5_IJS15_SF_EEENS5_IJSF_SC_EEEEEEENS4_39AutoVectorizingCopyWithAssumedAlignmentILi128EEENS4_14SM90_TMA_STOREES1Y_S20_S20_EEEvvEEEEvNT_6ParamsE,@function
        .size           _ZN7cutlass13device_kernelINS_4gemm6kernel13GemmUniversalIN4cute5tupleIJiiiiEEENS1_10collective13CollectiveMmaINS1_35MainloopSm100TmaUmmaWarpSpecializedILi4ELi2ELi4ENS5_IJNS4_1CILi2EEESB_NSA_ILi1EEEEEEEENS5_IJNSA_ILi64EEENSA_ILi128EEESG_EEEaNS5_IJlSC_lEEEaSI_NS4_8TiledMMAINS4_8MMA_AtomIJNS4_15SM100_MMA_S8_SSIaaiLi64ELi128ELNS4_4UMMA5MajorE0ELSN_0ELNSM_8SaturateE0EEEEEENS4_6LayoutINS5_IJSC_SC_SC_EEENS5_IJNSA_ILi0EEEST_ST_EEEEENS5_IJNS4_10UnderscoreESW_SW_EEEEENS4_23SM90_TMA_LOAD_MULTICASTENS4_14ComposedLayoutINS4_7SwizzleILi3ELi4ELi3EEENS4_18smem_ptr_flag_bitsILi8EEENSR_INS5_IJNSA_ILi8EEESG_EEENS5_IJSG_SC_EEEEEEEvNS4_8identityESZ_S19_vS1A_EENS_8epilogue10collective18CollectiveEpilogueINS1C_23Sm100TmaWarpSpecializedILi2ELi2ELi32ELb0ELb0EEEJSH_NS5_IJNSR_ISF_SC_EES1H_EEEaSI_aSI_NS1C_6fusion15FusionCallbacksIS1G_NS1J_17LinearCombinationIaiaiLNS_15FloatRoundStyleE2EEESH_S1I_JEEENS4_5SM1004TMEM4LOAD26SM100_TMEM_LOAD_16dp32b32xENS4_13SM90_TMA_LOADENS10_INS11_ILi2ELi4ELi3EEES14_NSR_INS5_IJS15_SF_EEENS5_IJSF_SC_EEEEEEENS4_39AutoVectorizingCopyWithAssumedAlignmentILi128EEENS4_14SM90_TMA_STOREES1Y_S20_S20_EEEvvEEEEvNT_6ParamsE,(.L_x_149 - _ZN7cutlass13device_kernelINS_4gemm6kernel13GemmUniversalIN4cute5tupleIJiiiiEEENS1_10collective13CollectiveMmaINS1_35MainloopSm100TmaUmmaWarpSpecializedILi4ELi2ELi4ENS5_IJNS4_1CILi2EEESB_NSA_ILi1EEEEEEEENS5_IJNSA_ILi64EEENSA_ILi128EEESG_EEEaNS5_IJlSC_lEEEaSI_NS4_8TiledMMAINS4_8MMA_AtomIJNS4_15SM100_MMA_S8_SSIaaiLi64ELi128ELNS4_4UMMA5MajorE0ELSN_0ELNSM_8SaturateE0EEEEEENS4_6LayoutINS5_IJSC_SC_SC_EEENS5_IJNSA_ILi0EEEST_ST_EEEEENS5_IJNS4_10UnderscoreESW_SW_EEEEENS4_23SM90_TMA_LOAD_MULTICASTENS4_14ComposedLayoutINS4_7SwizzleILi3ELi4ELi3EEENS4_18smem_ptr_flag_bitsILi8EEENSR_INS5_IJNSA_ILi8EEESG_EEENS5_IJSG_SC_EEEEEEEvNS4_8identityESZ_S19_vS1A_EENS_8epilogue10collective18CollectiveEpilogueINS1C_23Sm100TmaWarpSpecializedILi2ELi2ELi32ELb0ELb0EEEJSH_NS5_IJNSR_ISF_SC_EES1H_EEEaSI_aSI_NS1C_6fusion15FusionCallbacksIS1G_NS1J_17LinearCombinationIaiaiLNS_15FloatRoundStyleE2EEESH_S1I_JEEENS4_5SM1004TMEM4LOAD26SM100_TMEM_LOAD_16dp32b32xENS4_13SM90_TMA_LOADENS10_INS11_ILi2ELi4ELi3EEES14_NSR_INS5_IJS15_SF_EEENS5_IJSF_SC_EEEEEEENS4_39AutoVectorizingCopyWithAssumedAlignmentILi128EEENS4_14SM90_TMA_STOREES1Y_S20_S20_EEEvvEEEEvNT_6ParamsE)
        .other          _ZN7cutlass13device_kernelINS_4gemm6kernel13GemmUniversalIN4cute5tupleIJiiiiEEENS1_10collective13CollectiveMmaINS1_35MainloopSm100TmaUmmaWarpSpecializedILi4ELi2ELi4ENS5_IJNS4_1CILi2EEESB_NSA_ILi1EEEEEEEENS5_IJNSA_ILi64EEENSA_ILi128EEESG_EEEaNS5_IJlSC_lEEEaSI_NS4_8TiledMMAINS4_8MMA_AtomIJNS4_15SM100_MMA_S8_SSIaaiLi64ELi128ELNS4_4UMMA5MajorE0ELSN_0ELNSM_8SaturateE0EEEEEENS4_6LayoutINS5_IJSC_SC_SC_EEENS5_IJNSA_ILi0EEEST_ST_EEEEENS5_IJNS4_10UnderscoreESW_SW_EEEEENS4_23SM90_TMA_LOAD_MULTICASTENS4_14ComposedLayoutINS4_7SwizzleILi3ELi4ELi3EEENS4_18smem_ptr_flag_bitsILi8EEENSR_INS5_IJNSA_ILi8EEESG_EEENS5_IJSG_SC_EEEEEEEvNS4_8identityESZ_S19_vS1A_EENS_8epilogue10collective18CollectiveEpilogueINS1C_23Sm100TmaWarpSpecializedILi2ELi2ELi32ELb0ELb0EEEJSH_NS5_IJNSR_ISF_SC_EES1H_EEEaSI_aSI_NS1C_6fusion15FusionCallbacksIS1G_NS1J_17LinearCombinationIaiaiLNS_15FloatRoundStyleE2EEESH_S1I_JEEENS4_5SM1004TMEM4LOAD26SM100_TMEM_LOAD_16dp32b32xENS4_13SM90_TMA_LOADENS10_INS11_ILi2ELi4ELi3EEES14_NSR_INS5_IJS15_SF_EEENS5_IJSF_SC_EEEEEEENS4_39AutoVectorizingCopyWithAssumedAlignmentILi128EEENS4_14SM90_TMA_STOREES1Y_S20_S20_EEEvvEEEEvNT_6ParamsE,@"STO_CUDA_ENTRY STV_DEFAULT"
_ZN7cutlass13device_kernelINS_4gemm6kernel13GemmUniversalIN4cute5tupleIJiiiiEEENS1_10collective13CollectiveMmaINS1_35MainloopSm100TmaUmmaWarpSpecializedILi4ELi2ELi4ENS5_IJNS4_1CILi2EEESB_NSA_ILi1EEEEEEEENS5_IJNSA_ILi64EEENSA_ILi128EEESG_EEEaNS5_IJlSC_lEEEaSI_NS4_8TiledMMAINS4_8MMA_AtomIJNS4_15SM100_MMA_S8_SSIaaiLi64ELi128ELNS4_4UMMA5MajorE0ELSN_0ELNSM_8SaturateE0EEEEEENS4_6LayoutINS5_IJSC_SC_SC_EEENS5_IJNSA_ILi0EEEST_ST_EEEEENS5_IJNS4_10UnderscoreESW_SW_EEEEENS4_23SM90_TMA_LOAD_MULTICASTENS4_14ComposedLayoutINS4_7SwizzleILi3ELi4ELi3EEENS4_18smem_ptr_flag_bitsILi8EEENSR_INS5_IJNSA_ILi8EEESG_EEENS5_IJSG_SC_EEEEEEEvNS4_8identityESZ_S19_vS1A_EENS_8epilogue10collective18CollectiveEpilogueINS1C_23Sm100TmaWarpSpecializedILi2ELi2ELi32ELb0ELb0EEEJSH_NS5_IJNSR_ISF_SC_EES1H_EEEaSI_aSI_NS1C_6fusion15FusionCallbacksIS1G_NS1J_17LinearCombinationIaiaiLNS_15FloatRoundStyleE2EEESH_S1I_JEEENS4_5SM1004TMEM4LOAD26SM100_TMEM_LOAD_16dp32b32xENS4_13SM90_TMA_LOADENS10_INS11_ILi2ELi4ELi3EEES14_NSR_INS5_IJS15_SF_EEENS5_IJSF_SC_EEEEEEENS4_39AutoVectorizingCopyWithAssumedAlignmentILi128EEENS4_14SM90_TMA_STOREES1Y_S20_S20_EEEvvEEEEvNT_6ParamsE:
[----:B------:R-:W1:Y:S01]  /*0000*/  LDC R1, c[0x0][0x37c] ;  /* 0x0000df00ff017b82 */ /* 0x000e620000000800 */
[----:B------:R-:W2:Y:S01]  /*0010*/  S2R R84, SR_TID.X ;  /* 0x0000000000547919 */ /* 0x000ea20000002100 */
[----:B------:R-:W3:Y:S01]  /*0020*/  LDCU.64 UR8, c[0x0][0x890] ;  /* 0x00011200ff0877ac */ /* 0x000ee20008000a00 */
[----:B------:R-:W-:Y:S02]  /*0030*/  PRMT R74, RZ, 0x7610, R74 ;  /* 0x00007610ff4a7816 */ /* 0x000fe4000000004a */
[----:B------:R-:W-:Y:S01]  /*0040*/  ELECT P3, URZ, PT ;  /* 0x0000000000ff782f */ /* 0x000fe20003860000 */
[----:B---3--:R-:W-:-:S04]  /*0050*/  UISETP.NE.U32.AND UP0, UPT, UR8, URZ, UPT ;  /* 0x000000ff0800728c */ /* 0x008fc8000bf05070 */
[----:B------:R-:W-:Y:S01]  /*0060*/  UISETP.NE.AND.EX UP0, UPT, UR9, URZ, UPT, UP0 ;  /* 0x000000ff0900728c */ /* 0x000fe2000bf05300 */
[----:B--2---:R-:W-:-:S05]  /*0070*/  SHF.R.U32.HI R75, RZ, 0x5, R84 ;  /* 0x00000005ff4b7819 */ /* 0x004fca0000011654 */
[----:B------:R-:W2:Y:S02]  /*0080*/  SHFL.IDX PT, R0, R75, RZ, 0x1f ;  /* 0x00001fff4b007589 */ /* 0x000ea400000e0000 */
[----:B--2---:R-:W-:Y:S01]  /*0090*/  R2UR UR17, R0 ;  /* 0x00000000001172ca */ /* 0x004fe200000e0000 */
[----:B-1----:R-:W-:-:S14]  /*00a0*/  BRA.U UP0, `(.L_x_0) ;  /* 0x0000000100307547 */ /* 0x002fdc000b800000 */
[----:B------:R-:W1:Y:S02]  /*00b0*/  LDCU.64 UR4, c[0x0][0x888] ;  /* 0x00011100ff0477ac */ /* 0x000e640008000a00 */
[----:B-1----:R-:W-:-:S04]  /*00c0*/  UISETP.NE.U32.AND UP0, UPT, UR4, URZ, UPT ;  /* 0x000000ff0400728c */ /* 0x002fc8000bf05070 */
[----:B------:R-:W-:-:S09]  /*00d0*/  UISETP.NE.AND.EX UP0, UPT, UR5, URZ, UPT, UP0 ;  /* 0x000000ff0500728c */ /* 0x000fd2000bf05300 */
[----:B------:R-:W-:Y:S05]  /*00e0*/  BRA.U !UP0, `(.L_x_1) ;  /* 0x0000000108147547 */ /* 0x000fea000b800000 */
[----:B------:R-:W1:Y:S01]  /*00f0*/  LDC.64 R40, c[0x0][0x888] ;  /* 0x00022200ff287b82 */ /* 0x000e620000000a00 */
[----:B------:R-:W1:Y:S02]  /*0100*/  LDCU.64 UR4, c[0x0][0x358] ;  /* 0x00006b00ff0477ac */ /* 0x000e640008000a00 */
[----:B-1----:R1:W5:Y:S01]  /*0110*/  LDG.E R40, desc[UR4][R40.64] ;  /* 0x0000000428287981 */ /* 0x002362000c1e1900 */
[----:B------:R-:W-:Y:S01]  /*0120*/  HFMA2 R74, -RZ, RZ, 0, 5.9604644775390625e-08 ;  /* 0x00000001ff4a7431 */ /* 0x000fe200000001ff */
[----:B------:R-:W-:Y:S05]  /*0130*/  BRA `(.L_x_0) ;  /* 0x00000000000c7947 */ /* 0x000fea0003800000 */
.L_x_1:
[----:B------:R-:W1:Y:S01]  /*0140*/  LDCU UR4, c[0x0][0x880] ;  /* 0x00011000ff0477ac */ /* 0x000e620008000800 */
[----:B------:R-:W-:Y:S01]  /*0150*/  HFMA2 R74, -RZ, RZ, 0, 5.9604644775390625e-08 ;  /* 0x00000001ff4a7431 */ /* 0x000fe200000001ff */
[----:B-1----:R-:W-:-:S07]  /*0160*/  MOV R40, UR4 ;  /* 0x0000000400287c02 */ /* 0x002fce0008000f00 */
.L_x_0:
[----:B------:R-:W2:Y:S02]  /*0170*/  LDCU.64 UR4, c[0x0][0x8b0] ;  /* 0x00011600ff0477ac */ /* 0x000ea40008000a00 */
[----:B--2---:R-:W-:-:S04]  /*0180*/  UISETP.NE.U32.AND UP0, UPT, UR4, URZ, UPT ;  /* 0x000000ff0400728c */ /* 0x004fc8000bf05070 */
[----:B------:R-:W-:-:S09]  /*0190*/  UISETP.NE.AND.EX UP0, UPT, UR5, URZ, UPT, UP0 ;  /* 0x000000ff0500728c */ /* 0x000fd2000bf05300 */
[----:B------:R-:W-:Y:S05]  /*01a0*/  BRA.U UP0, `(.L_x_2) ;  /* 0x0000000100287547 */ /* 0x000fea000b800000 */
[----:B------:R-:W2:Y:S02]  /*01b0*/  LDCU.64 UR4, c[0x0][0x8a8] ;  /* 0x00011500ff0477ac */ /* 0x000ea40008000a00 */
[----:B--2---:R-:W-:-:S04]  /*01c0*/  UISETP.NE.U32.AND UP0, UPT, UR4, URZ, UPT ;  /* 0x000000ff0400728c */ /* 0x004fc8000bf05070 */
[----:B------:R-:W-:-:S09]  /*01d0*/  UISETP.NE.AND.EX UP0, UPT, UR5, URZ, UPT, UP0 ;  /* 0x000000ff0500728c */ /* 0x000fd2000bf05300 */
[----:B------:R-:W-:Y:S05]  /*01e0*/  BRA.U !UP0, `(.L_x_3) ;  /* 0x0000000108107547 */ /* 0x000fea000b800000 */
[----:B------:R-:W2:Y:S01]  /*01f0*/  LDC.64 R38, c[0x0][0x8a8] ;  /* 0x00022a00ff267b82 */ /* 0x000ea20000000a00 */
[----:B------:R-:W2:Y:S02]  /*0200*/  LDCU.64 UR4, c[0x0][0x358] ;  /* 0x00006b00ff0477ac */ /* 0x000ea40008000a00 */
[----:B--2---:R2:W5:Y:S01]  /*0210*/  LDG.E R38, desc[UR4][R38.64] ;  /* 0x0000000426267981 */ /* 0x004562000c1e1900 */
[----:B------:R-:W-:Y:S05]  /*0220*/  BRA `(.L_x_2) ;  /* 0x0000000000087947 */ /* 0x000fea0003800000 */
.L_x_3:
[----:B------:R-:W2:Y:S02]  /*0230*/  LDCU UR4, c[0x0][0x8a0] ;  /* 0x00011400ff0477ac */ /* 0x000ea40008000800 */
[----:B--2---:R-:W-:Y:S02]  /*0240*/  MOV R38, UR4 ;  /* 0x0000000400267c02 */ /* 0x004fe40008000f00 */
.L_x_2:
[----:B------:R-:W-:Y:S01]  /*0250*/  IMAD.U32 R0, RZ, RZ, UR17 ;  /* 0x00000011ff007e24 */ /* 0x000fe2000f8e00ff */
[----:B------:R-:W-:Y:S04]  /*0260*/  BSSY.RECONVERGENT B0, `(.L_x_4) ;  /* 0x000000c000007945 */ /* 0x000fe80003800200 */
[C---:B------:R-:W-:Y:S02]  /*0270*/  ISETP.NE.OR P1, PT, R0.reuse, 0x1, !P3 ;  /* 0x000000010000780c */ /* 0x040fe40005f25670 */
[----:B------:R-:W-:-:S11]  /*0280*/  ISETP.NE.OR P0, PT, R0, 0x3, !P3 ;  /* 0x000000030000780c */ /* 0x000fd60005f05670 */
[----:B------:R-:W-:Y:S05]  /*0290*/  @P1 BRA `(.L_x_5) ;  /* 0x0000000000201947 */ /* 0x000fea0003800000 */
[----:B------:R-:W3:Y:S02]  /*02a0*/  LDCU.64 UR4, c[0x0][0x348] ;  /* 0x00006900ff0477ac */ /* 0x000ee40008000a00 */
[----:B---3--:R-:W-:Y:S02]  /*02b0*/  UIADD3 UR6, UP1, UPT, UR4, 0x80, URZ ;  /* 0x0000008004067890 */ /* 0x008fe4000ff3e0ff */
[----:B------:R-:W-:Y:S02]  /*02c0*/  UIADD3 UR4, UP0, UPT, UR4, 0x180, URZ ;  /* 0x0000018004047890 */ /* 0x000fe4000ff1e0ff */
[----:B------:R-:W-:Y:S02]  /*02d0*/  UIADD3.X UR7, UPT, UPT, URZ, UR5, URZ, UP1, !UPT ;  /* 0x00000005ff077290 */ /* 0x000fe40008ffe4ff */
[----:B------:R-:W-:-:S07]  /*02e0*/  UIADD3.X UR5, UPT, UPT, URZ, UR5, URZ, UP0, !UPT ;  /* 0x00000005ff057290 */ /* 0x000fce00087fe4ff */
[----:B------:R3:W-:Y:S02]  /*02f0*/  UTMACCTL.PF [UR6] ;  /* 0x00000000060079b9 */ /* 0x0007e40008040000 */
[----:B------:R3:W-:Y:S02]  /*0300*/  UTMACCTL.PF [UR4] ;  /* 0x00000000040079b9 */ /* 0x0007e40008040000 */
[----:B---3--:R-:W-:Y:S01]  /*0310*/  NOP ;  /* 0x0000000000007918 */ /* 0x008fe20000000000 */
.L_x_5:
[----:B------:R-:W-:Y:S05]  /*0320*/  BSYNC.RECONVERGENT B0 ;  /* 0x0000000000007941 */ /* 0x000fea0003800200 */
.L_x_4:
[----:B------:R-:W-:Y:S04]  /*0330*/  BSSY.RECONVERGENT B0, `(.L_x_6) ;  /* 0x000000a000007945 */ /* 0x000fe80003800200 */
        /* <DEDUP_REMOVED lines=9> */
.L_x_7:
[----:B------:R-:W-:Y:S05]  /*03d0*/  BSYNC.RECONVERGENT B0 ;  /* 0x0000000000007941 */ /* 0x000fea0003800200 */
.L_x_6:
[----:B------:R-:W3:Y:S01]  /*03e0*/  LDCU.64 UR4, c[0x0][0x888] ;  /* 0x00011100ff0477ac */ /* 0x000ee20008000a00 */
[----:B------:R-:W-:Y:S02]  /*03f0*/  UISETP.EQ.U32.AND UP1, UPT, UR8, URZ, UPT ;  /* 0x000000ff0800728c */ /* 0x000fe4000bf22070 */
[----:B------:R-:W-:Y:S02]  /*0400*/  UPLOP3.LUT UP3, UPT, UPT, UPT, UPT, 0x80, 0x8 ;  /* 0x000000000008789c */ /* 0x000fe40003f6f070 */
[----:B---3--:R-:W-:-:S04]  /*0410*/  UISETP.NE.U32.AND UP0, UPT, UR4, URZ, UPT ;  /* 0x000000ff0400728c */ /* 0x008fc8000bf05070 */
[----:B------:R-:W-:-:S04]  /*0420*/  UISETP.NE.AND.EX UP0, UPT, UR5, URZ, UPT, UP0 ;  /* 0x000000ff0500728c */ /* 0x000fc8000bf05300 */
[----:B------:R-:W-:-:S04]  /*0430*/  UISETP.EQ.OR.EX UP2, UPT, UR9, URZ, !UP0, UP1 ;  /* 0x000000ff0900728c */ /* 0x000fc8000c742710 */
[----:B------:R-:W-:-:S06]  /*0440*/  UP2UR UR4, UPR, URZ, 0x4 ;  /* 0x00000004ff047883 */ /* 0x000fcc0008000000 */
[----:B------:R-:W-:Y:S01]  /*0450*/  MOV R77, UR4 ;  /* 0x00000004004d7c02 */ /* 0x000fe20008000f00 */
[----:B------:R-:W-:Y:S06]  /*0460*/  BRA.U !UP2, `(.L_x_8) ;  /* 0x000000010a207547 */ /* 0x000fec000b800000 */
[----:B-----5:R-:W-:Y:S01]  /*0470*/  R2UR UR5, R40 ;  /* 0x00000000280572ca */ /* 0x020fe200000e0000 */
[----:B------:R-:W-:Y:S02]  /*0480*/  UISETP.NE.U32.AND UP1, UPT, UR8, URZ, UPT ;  /* 0x000000ff0800728c */ /* 0x000fe4000bf25070 */
[----:B------:R-:W-:Y:S02]  /*0490*/  USEL UR4, URZ, 0xffffffff, UP0 ;  /* 0xffffffffff047887 */ /* 0x000fe40008000000 */
[----:B------:R-:W-:-:S08]  /*04a0*/  UISETP.NE.AND.EX UP1, UPT, UR9, URZ, UPT, UP1 ;  /* 0x000000ff0900728c */ /* 0x000fd0000bf25310 */
[----:B------:R-:W-:-:S04]  /*04b0*/  UISETP.NE.AND UP0, UPT, UR5, URZ, UPT ;  /* 0x000000ff0500728c */ /* 0x000fc8000bf05270 */
[----:B------:R-:W-:-:S04]  /*04c0*/  @!UP1 USEL UR4, URZ, 0xffffffff, UP0 ;  /* 0xffffffffff049887 */ /* 0x000fc80008000000 */
[----:B------:R-:W-:-:S04]  /*04d0*/  ULOP3.LUT UR4, UR4, 0x1, URZ, 0xc0, !UPT ;  /* 0x0000000104047892 */ /* 0x000fc8000f8ec0ff */
[----:B------:R-:W-:-:S11]  /*04e0*/  UISETP.NE.U32.AND UP3, UPT, UR4, 0x1, UPT ;  /* 0x000000010400788c */ /* 0x000fd6000bf65070 */
.L_x_8:
[----:B------:R-:W3:Y:S01]  /*04f0*/  SHFL.IDX PT, R2, R75, RZ, 0x1f ;  /* 0x00001fff4b027589 */ /* 0x000ee200000e0000 */
[----:B------:R-:W-:-:S04]  /*0500*/  UISETP.NE.AND UP0, UPT, UR17, 0x2, UPT ;  /* 0x000000021100788c */ /* 0x000fc8000bf05270 */
[----:B------:R-:W-:Y:S01]  /*0510*/  USEL UR37, URZ, 0x1, UP0 ;  /* 0x00000001ff257887 */ /* 0x000fe20008000000 */
[----:B---3--:R-:W-:-:S13]  /*0520*/  ISETP.NE.AND P0, PT, R2, RZ, PT ;  /* 0x000000ff0200720c */ /* 0x008fda0003f05270 */
[----:B------:R-:W-:Y:S05]  /*0530*/  @P0 BRA `(.L_x_9) ;  /* 0x0000000000580947 */ /* 0x000fea0003800000 */
[----:B------:R-:W3:Y:S01]  /*0540*/  S2UR UR4, SR_CgaCtaId ;  /* 0x00000000000479c3 */ /* 0x000ee20000008800 */
[----:B------:R-:W-:Y:S01]  /*0550*/  UMOV UR5, 0x400 ;  /* 0x0000040000057882 */ /* 0x000fe20000000000 */
[----:B------:R-:W-:Y:S01]  /*0560*/  UMOV UR8, 0x1 ;  /* 0x0000000100087882 */ /* 0x000fe20000000000 */
[----:B------:R-:W-:Y:S01]  /*0570*/  UMOV UR6, 0x3 ;  /* 0x0000000300067882 */ /* 0x000fe20000000000 */
[----:B------:R-:W-:-:S04]  /*0580*/  UIADD3 UR8, UPT, UPT, -UR8, 0x100000, URZ ;  /* 0x0010000008087890 */ /* 0x000fc8000fffe1ff */
[----:B------:R-:W-:Y:S02]  /*0590*/  USHF.L.U32 UR9, UR8, 0xb, URZ ;  /* 0x0000000b08097899 */ /* 0x000fe400080006ff */
[----:B------:R-:W-:Y:S02]  /*05a0*/  USHF.L.U32 UR8, UR8, 0x1, URZ ;  /* 0x0000000108087899 */ /* 0x000fe400080006ff */
[----:B------:R-:W-:-:S04]  /*05b0*/  UIADD3 UR6, UPT, UPT, -UR6, 0x100000, URZ ;  /* 0x0010000006067890 */ /* 0x000fc8000fffe1ff */
[----:B------:R-:W-:Y:S02]  /*05c0*/  USHF.L.U32 UR7, UR6, 0xb, URZ ;  /* 0x0000000b06077899 */ /* 0x000fe400080006ff */
[----:B------:R-:W-:Y:S01]  /*05d0*/  USHF.L.U32 UR6, UR6, 0x1, URZ ;  /* 0x0000000106067899 */ /* 0x000fe200080006ff */
[----:B------:R-:W-:Y:S01]  /*05e0*/  ELECT P0, URZ, PT ;  /* 0x0000000000ff782f */ /* 0x000fe20003800000 */
[----:B---3--:R-:W-:Y:S01]  /*05f0*/  ULEA UR4, UR4, UR5, 0x18 ;  /* 0x0000000504047291 */ /* 0x008fe2000f8ec0ff */
[----:B------:R-:W3:Y:S11]  /*0600*/  FENCE.VIEW.ASYNC.S ;  /* 0x00000000000073c6 */ /* 0x000ef60000000000 */
[----:B---3--:R3:W4:Y:S01]  /*0610*/  SYNCS.EXCH.64 URZ, [UR4], UR8 ;  /* 0x0000000804ff75b2 */ /* 0x0087220008000100 */
[----:B------:R3:W1:Y:S01]  /*0620*/  SYNCS.EXCH.64 URZ, [UR4+0x20], UR6 ;  /* 0x0000200604ff75b2 */ /* 0x0006620008000100 */
[----:B------:R3:W1:Y:S01]  /*0630*/  SYNCS.EXCH.64 URZ, [UR4+0x8], UR8 ;  /* 0x0000080804ff75b2 */ /* 0x0006620008000100 */
[----:B------:R3:W1:Y:S01]  /*0640*/  SYNCS.EXCH.64 URZ, [UR4+0x28], UR6 ;  /* 0x0000280604ff75b2 */ /* 0x0006620008000100 */
[----:B------:R3:W1:Y:S01]  /*0650*/  SYNCS.EXCH.64 URZ, [UR4+0x10], UR8 ;  /* 0x0000100804ff75b2 */ /* 0x0006620008000100 */
[----:B------:R3:W1:Y:S01]  /*0660*/  SYNCS.EXCH.64 URZ, [UR4+0x30], UR6 ;  /* 0x0000300604ff75b2 */ /* 0x0006620008000100 */
[----:B------:R3:W1:Y:S01]  /*0670*/  SYNCS.EXCH.64 URZ, [UR4+0x18], UR8 ;  /* 0x0000180804ff75b2 */ /* 0x0006620008000100 */
[----:B------:R3:W1:Y:S01]  /*0680*/  SYNCS.EXCH.64 URZ, [UR4+0x38], UR6 ;  /* 0x0000380604ff75b2 */ /* 0x0006620008000100 */
[----:B------:R-:W-:Y:S01]  /*0690*/  NOP ;  /* 0x0000000000007918 */ /* 0x000fe20000000000 */
.L_x_9:
[----:B------:R-:W2:Y:S01]  /*06a0*/  SHFL.IDX PT, R2, R75, RZ, 0x1f ;  /* 0x00001fff4b027589 */ /* 0x000ea200000e0000 */
[----:B------:R-:W-:Y:S01]  /*06b0*/  NOP ;  /* 0x0000000000007918 */ /* 0x000fe20000000000 */
[----:B--2---:R-:W-:-:S13]  /*06c0*/  ISETP.NE.AND P0, PT, R2, 0x1, PT ;  /* 0x000000010200780c */ /* 0x004fda0003f05270 */
[----:B------:R-:W-:Y:S05]  /*06d0*/  @P0 BRA `(.L_x_10) ;  /* 0x0000000000480947 */ /* 0x000fea0003800000 */
[----:B---3--:R-:W2:Y:S01]  /*06e0*/  S2UR UR4, SR_CgaCtaId ;  /* 0x00000000000479c3 */ /* 0x008ea20000008800 */
        /* <DEDUP_REMOVED lines=10> */
[----:B--2---:R-:W-:Y:S01]  /*0790*/  ULEA UR4, UR4, UR5, 0x18 ;  /* 0x0000000504047291 */ /* 0x004fe2000f8ec0ff */
[----:B------:R-:W2:Y:S11]  /*07a0*/  FENCE.VIEW.ASYNC.S ;  /* 0x00000000000073c6 */ /* 0x000eb60000000000 */
[----:B--2---:R2:W3:Y:S01]  /*07b0*/  SYNCS.EXCH.64 URZ, [UR4+0x40], UR8 ;  /* 0x0000400804ff75b2 */ /* 0x0044e20008000100 */
[----:B------:R2:W1:Y:S01]  /*07c0*/  SYNCS.EXCH.64 URZ, [UR4+0x50], UR6 ;  /* 0x0000500604ff75b2 */ /* 0x0004620008000100 */
[----:B------:R2:W1:Y:S01]  /*07d0*/  SYNCS.EXCH.64 URZ, [UR4+0x48], UR8 ;  /* 0x0000480804ff75b2 */ /* 0x0004620008000100 */
[----:B------:R2:W1:Y:S01]  /*07e0*/  SYNCS.EXCH.64 URZ, [UR4+0x58], UR6 ;  /* 0x0000580604ff75b2 */ /* 0x0004620008000100 */
[----:B------:R-:W-:Y:S01]  /*07f0*/  NOP ;  /* 0x0000000000007918 */ /* 0x000fe20000000000 */
.L_x_10:
[----:B------:R-:W4:Y:S01]  /*0800*/  SHFL.IDX PT, R2, R75, RZ, 0x1f ;  /* 0x00001fff4b027589 */ /* 0x000f2200000e0000 */
[----:B------:R-:W-:Y:S01]  /*0810*/  NOP ;  /* 0x0000000000007918 */ /* 0x000fe20000000000 */
[----:B----4-:R-:W-:-:S13]  /*0820*/  ISETP.NE.AND P0, PT, R2, 0x3, PT ;  /* 0x000000030200780c */ /* 0x010fda0003f05270 */
[----:B------:R-:W-:Y:S05]  /*0830*/  @P0 BRA `(.L_x_11) ;  /* 0x0000000000300947 */ /* 0x000fea0003800000 */
[----:B--23--:R-:W2:Y:S01]  /*0840*/  S2UR UR6, SR_CgaCtaId ;  /* 0x00000000000679c3 */ /* 0x00cea20000008800 */
[----:B------:R-:W-:Y:S01]  /*0850*/  UMOV UR4, 0x400 ;  /* 0x0000040000047882 */ /* 0x000fe20000000000 */
[----:B------:R-:W-:Y:S01]  /*0860*/  UMOV UR5, 0x20 ;  /* 0x0000002000057882 */ /* 0x000fe20000000000 */
[----:B------:R-:W-:Y:S01]  /*0870*/  ELECT P0, URZ, PT ;  /* 0x0000000000ff782f */ /* 0x000fe20003800000 */
[----:B--2---:R-:W-:Y:S02]  /*0880*/  ULEA UR6, UR6, UR4, 0x18 ;  /* 0x0000000406067291 */ /* 0x004fe4000f8ec0ff */
[----:B------:R-:W-:-:S04]  /*0890*/  UIADD3 UR4, UPT, UPT, -UR5, 0x100000, URZ ;  /* 0x0010000005047890 */ /* 0x000fc8000fffe1ff */
[----:B------:R-:W-:Y:S02]  /*08a0*/  USHF.L.U32 UR5, UR4, 0xb, URZ ;  /* 0x0000000b04057899 */ /* 0x000fe400080006ff */
[----:B------:R-:W-:Y:S01]  /*08b0*/  USHF.L.U32 UR4, UR4, 0x1, URZ ;  /* 0x0000000104047899 */ /* 0x000fe200080006ff */
[----:B------:R-:W2:Y:S11]  /*08c0*/  FENCE.VIEW.ASYNC.S ;  /* 0x00000000000073c6 */ /* 0x000eb60000000000 */
[----:B--2---:R4:W2:Y:S01]  /*08d0*/  SYNCS.EXCH.64 URZ, [UR6+0x60], UR4 ;  /* 0x0000600406ff75b2 */ /* 0x0048a20008000100 */
[----:B------:R4:W3:Y:S02]  /*08e0*/  SYNCS.EXCH.64 URZ, [UR6+0x68], UR4 ;  /* 0x0000680406ff75b2 */ /* 0x0008e40008000100 */
[----:B----4-:R-:W-:Y:S01]  /*08f0*/  NOP ;  /* 0x0000000000007918 */ /* 0x010fe20000000000 */
.L_x_11:
[----:B------:R-:W4:Y:S01]  /*0900*/  SHFL.IDX PT, R2, R75, RZ, 0x1f ;  /* 0x00001fff4b027589 */ /* 0x000f2200000e0000 */
[----:B------:R-:W-:Y:S01]  /*0910*/  NOP ;  /* 0x0000000000007918 */ /* 0x000fe20000000000 */
[----:B----4-:R-:W-:-:S13]  /*0920*/  ISETP.NE.AND P0, PT, R2, 0x4, PT ;  /* 0x000000040200780c */ /* 0x010fda0003f05270 */
[----:B------:R-:W-:Y:S05]  /*0930*/  @P0 BRA `(.L_x_12) ;  /* 0x00000000004c0947 */ /* 0x000fea0003800000 */
[----:B--23--:R-:W2:Y:S01]  /*0940*/  S2UR UR6, SR_CgaCtaId ;  /* 0x00000000000679c3 */ /* 0x00cea20000008800 */
[----:B------:R-:W-:Y:S01]  /*0950*/  UMOV UR4, 0x3a0 ;  /* 0x000003a000047882 */ /* 0x000fe20000000000 */
[----:B------:R-:W-:Y:S01]  /*0960*/  UMOV UR5, 0x400 ;  /* 0x0000040000057882 */ /* 0x000fe20000000000 */
[----:B------:R-:W-:Y:S01]  /*0970*/  USEL UR4, UR4, 0x320, UP3 ;  /* 0x0000032004047887 */ /* 0x000fe20009800000 */
[----:B------:R-:W-:Y:S01]  /*0980*/  UMOV UR8, 0x1 ;  /* 0x0000000100087882 */ /* 0x000fe20000000000 */
[----:B------:R-:W-:Y:S01]  /*0990*/  ELECT P0, URZ, PT ;  /* 0x0000000000ff782f */ /* 0x000fe20003800000 */
[----:B------:R-:W-:-:S04]  /*09a0*/  UIADD3 UR8, UPT, UPT, -UR8, 0x100000, URZ ;  /* 0x0010000008087890 */ /* 0x000fc8000fffe1ff */
[----:B------:R-:W-:Y:S02]  /*09b0*/  USHF.L.U32 UR9, UR8, 0xb, URZ ;  /* 0x0000000b08097899 */ /* 0x000fe400080006ff */
[----:B------:R-:W-:Y:S02]  /*09c0*/  USHF.L.U32 UR8, UR8, 0x1, URZ ;  /* 0x0000000108087899 */ /* 0x000fe400080006ff */
[----:B--2---:R-:W-:Y:S02]  /*09d0*/  ULEA UR6, UR6, UR5, 0x18 ;  /* 0x0000000506067291 */ /* 0x004fe4000f8ec0ff */
[----:B------:R-:W-:-:S04]  /*09e0*/  UIADD3 UR4, UPT, UPT, -UR4, 0x100000, URZ ;  /* 0x0010000004047890 */ /* 0x000fc8000fffe1ff */
[----:B------:R-:W-:Y:S02]  /*09f0*/  USHF.L.U32 UR5, UR4, 0xb, URZ ;  /* 0x0000000b04057899 */ /* 0x000fe400080006ff */
[----:B------:R-:W-:Y:S01]  /*0a00*/  USHF.L.U32 UR4, UR4, 0x1, URZ ;  /* 0x0000000104047899 */ /* 0x000fe200080006ff */
[----:B------:R-:W2:Y:S03]  /*0a10*/  FENCE.VIEW.ASYNC.S ;  /* 0x00000000000073c6 */ /* 0x000ea60000000000 */
[----:B--2---:R4:W2:Y:S08]  /*0a20*/  SYNCS.EXCH.64 URZ, [UR6+0x70], UR8 ;  /* 0x0000700806ff75b2 */ /* 0x0048b00008000100 */
[----:B------:R4:W3:Y:S01]  /*0a30*/  SYNCS.EXCH.64 URZ, [UR6+0x80], UR4 ;  /* 0x0000800406ff75b2 */ /* 0x0008e20008000100 */
[----:B------:R4:W1:Y:S01]  /*0a40*/  SYNCS.EXCH.64 URZ, [UR6+0x78], UR8 ;  /* 0x0000780806ff75b2 */ /* 0x0008620008000100 */
[----:B------:R4:W1:Y:S02]  /*0a50*/  SYNCS.EXCH.64 URZ, [UR6+0x88], UR4 ;  /* 0x0000880406ff75b2 */ /* 0x0008640008000100 */
[----:B----4-:R-:W-:Y:S01]  /*0a60*/  NOP ;  /* 0x0000000000007918 */ /* 0x010fe20000000000 */
.L_x_12:
[----:B------:R-:W4:Y:S01]  /*0a70*/  SHFL.IDX PT, R2, R75, RZ, 0x1f ;  /* 0x00001fff4b027589 */ /* 0x000f2200000e0000 */
[----:B------:R-:W-:Y:S01]  /*0a80*/  NOP ;  /* 0x0000000000007918 */ /* 0x000fe20000000000 */
[----:B----4-:R-:W-:-:S13]  /*0a90*/  ISETP.NE.AND P0, PT, R2, 0x5, PT ;  /* 0x000000050200780c */ /* 0x010fda0003f05270 */
[----:B------:R-:W-:Y:S05]  /*0aa0*/  @P0 BRA `(.L_x_13) ;  /* 0x0000000000580947 */ /* 0x000fea0003800000 */
[----:B--23--:R-:W2:Y:S01]  /*0ab0*/  S2UR UR4, SR_CgaCtaId ;  /* 0x00000000000479c3 */ /* 0x00cea20000008800 */
        /* <DEDUP_REMOVED lines=12> */
[----:B--2---:R4:W2:Y:S01]  /*0b80*/  SYNCS.EXCH.64 URZ, [UR4+0x90], UR8 ;  /* 0x0000900804ff75b2 */ /* 0x0048a20008000100 */
[----:B------:R4:W3:Y:S01]  /*0b90*/  SYNCS.EXCH.64 URZ, [UR4+0xb0], UR6 ;  /* 0x0000b00604ff75b2 */ /* 0x0008e20008000100 */
[----:B------:R4:W1:Y:S01]  /*0ba0*/  SYNCS.EXCH.64 URZ, [UR4+0x98], UR8 ;  /* 0x0000980804ff75b2 */ /* 0x0008620008000100 */
[----:B------:R4:W1:Y:S01]  /*0bb0*/  SYNCS.EXCH.64 URZ, [UR4+0xb8], UR6 ;  /* 0x0000b80604ff75b2 */ /* 0x0008620008000100 */
[----:B------:R4:W1:Y:S01]  /*0bc0*/  SYNCS.EXCH.64 URZ, [UR4+0xa0], UR8 ;  /* 0x0000a00804ff75b2 */ /* 0x0008620008000100 */
[----:B------:R4:W1:Y:S01]  /*0bd0*/  SYNCS.EXCH.64 URZ, [UR4+0xc0], UR6 ;  /* 0x0000c00604ff75b2 */ /* 0x0008620008000100 */
[----:B------:R4:W1:Y:S01]  /*0be0*/  SYNCS.EXCH.64 URZ, [UR4+0xa8], UR8 ;  /* 0x0000a80804ff75b2 */ /* 0x0008620008000100 */
[----:B------:R4:W1:Y:S02]  /*0bf0*/  SYNCS.EXCH.64 URZ, [UR4+0xc8], UR6 ;  /* 0x0000c80604ff75b2 */ /* 0x0008640008000100 */
[----:B----4-:R-:W-:Y:S01]  /*0c00*/  NOP ;  /* 0x0000000000007918 */ /* 0x010fe20000000000 */
.L_x_13:
[----:B------:R-:W4:Y:S01]  /*0c10*/  SHFL.IDX PT, R2, R75, RZ, 0x1f ;  /* 0x00001fff4b027589 */ /* 0x000f2200000e0000 */
[----:B------:R-:W1:Y:S01]  /*0c20*/  S2UR UR45, SR_CgaCtaId ;  /* 0x00000000002d79c3 */ /* 0x000e620000008800 */
[----:B------:R-:W-:Y:S01]  /*0c30*/  NOP ;  /* 0x0000000000007918 */ /* 0x000fe20000000000 */
[----:B----4-:R-:W-:-:S13]  /*0c40*/  ISETP.NE.AND P0, PT, R2, 0x3, PT ;  /* 0x000000030200780c */ /* 0x010fda0003f05270 */
[----:B-1----:R-:W-:Y:S05]  /*0c50*/  @P0 BRA `(.L_x_14) ;  /* 0x0000000000340947 */ /* 0x002fea0003800000 */
[----:B--23--:R-:W-:Y:S01]  /*0c60*/  UMOV UR4, 0x400 ;  /* 0x0000040000047882 */ /* 0x00cfe20000000000 */
[----:B------:R-:W-:Y:S01]  /*0c70*/  UMOV UR6, 0x20 ;  /* 0x0000002000067882 */ /* 0x000fe20000000000 */
[----:B------:R-:W-:Y:S02]  /*0c80*/  ULEA UR4, UR45, UR4, 0x18 ;  /* 0x000000042d047291 */ /* 0x000fe4000f8ec0ff */
[----:B------:R-:W-:-:S04]  /*0c90*/  UIADD3 UR6, UPT, UPT, -UR6, 0x100000, URZ ;  /* 0x0010000006067890 */ /* 0x000fc8000fffe1ff */
[----:B------:R-:W-:Y:S02]  /*0ca0*/  USHF.L.U32 UR7, UR6, 0xb, URZ ;  /* 0x0000000b06077899 */ /* 0x000fe400080006ff */
[----:B------:R-:W-:Y:S01]  /*0cb0*/  USHF.L.U32 UR6, UR6, 0x1, URZ ;  /* 0x0000000106067899 */ /* 0x000fe200080006ff */
[----:B------:R-:W-:Y:S01]  /*0cc0*/  ELECT P0, URZ, PT ;  /* 0x0000000000ff782f */ /* 0x000fe20003800000 */
[----:B------:R-:W1:Y:S10]  /*0cd0*/  FENCE.VIEW.ASYNC.S ;  /* 0x00000000000073c6 */ /* 0x000e740000000000 */
[----:B-1----:R1:W4:Y:S01]  /*0ce0*/  SYNCS.EXCH.64 URZ, [UR4+0xd0], UR6 ;  /* 0x0000d00604ff75b2 */ /* 0x0023220008000100 */
[----:B------:R1:W2:Y:S01]  /*0cf0*/  SYNCS.EXCH.64 URZ, [UR4+0xe0], UR6 ;  /* 0x0000e00604ff75b2 */ /* 0x0002a20008000100 */
[----:B------:R1:W3:Y:S01]  /*0d00*/  SYNCS.EXCH.64 URZ, [UR4+0xd8], UR6 ;  /* 0x0000d80604ff75b2 */ /* 0x0002e20008000100 */
[----:B------:R1:W1:Y:S01]  /*0d10*/  SYNCS.EXCH.64 URZ, [UR4+0xe8], UR6 ;  /* 0x0000e80604ff75b2 */ /* 0x0002620008000100 */
[----:B------:R-:W-:Y:S01]  /*0d20*/  NOP ;  /* 0x0000000000007918 */ /* 0x000fe20000000000 */
.L_x_14:
[----:B-123--:R-:W1:Y:S01]  /*0d30*/  LDCU UR4, c[0x0][0x36c] ;  /* 0x00006d80ff0477ac */ /* 0x00ee620008000800 */
[----:B------:R-:W-:Y:S01]  /*0d40*/  ISETP.NE.OR P3, PT, R0, 0x2, !P3 ;  /* 0x000000020000780c */ /* 0x000fe20005f65670 */
[----:B------:R-:W-:Y:S01]  /*0d50*/  NOP ;  /* 0x0000000000007918 */ /* 0x000fe20000000000 */
[----:B------:R-:W-:Y:S01]  /*0d60*/  LOP3.LUT R0, R84, 0x1f, RZ, 0xc0, !PT ;  /* 0x0000001f54007812 */ /* 0x000fe200078ec0ff */
[----:B------:R-:W-:Y:S02]  /*0d70*/  UISETP.NE.AND UP4, UPT, UR17, URZ, UPT ;  /* 0x000000ff1100728c */ /* 0x000fe4000bf85270 */
[----:B-1----:R-:W-:-:S09]  /*0d80*/  UISETP.EQ.U32.AND UP5, UPT, UR4, 0x1, UPT ;  /* 0x000000010400788c */ /* 0x002fd2000bfa2070 */
[----:B------:R-:W-:Y:S05]  /*0d90*/  BRA.U !UP5, `(.L_x_15) ;  /* 0x000000010d087547 */ /* 0x000fea000b800000 */
[----:B----4-:R-:W-:Y:S01]  /*0da0*/  UCGABAR_ARV ;  /* 0x00000000000079c7 */ /* 0x010fe20008000000 */
[----:B------:R-:W-:Y:S05]  /*0db0*/  BRA `(.L_x_16) ;  /* 0x0000000000047947 */ /* 0x000fea0003800000 */
.L_x_15:
[----:B----4-:R-:W-:Y:S01]  /*0dc0*/  NOP ;  /* 0x0000000000007918 */ /* 0x010fe20000000000 */
.L_x_16:
[----:B------:R-:W1:Y:S01]  /*0dd0*/  S2UR UR20, SR_CTAID.Y ;  /* 0x00000000001479c3 */ /* 0x000e620000002600 */
[----:B------:R-:W-:-:S05]  /*0de0*/  CS2R.32 R76, SR_CgaSize ;  /* 0x00000000004c7805 */ /* 0x000fca0000008a00 */
[----:B------:R-:W-:-:S05]  /*0df0*/  IMAD R76, R76, -0xa0, RZ ;  /* 0xffffff604c4c7824 */ /* 0x000fca00078e02ff */
[----:B------:R-:W-:-:S14]  /*0e00*/  R2UR UR4, R76 ;  /* 0x000000004c0472ca */ /* 0x000fdc00000e0000 */
[----:B------:R-:W2:Y:S01]  /*0e10*/  LDCU UR4, c[0x0][UR4+0x2b4] ;  /* 0x00005680040477ac */ /* 0x000ea20008000800 */
[----:B------:R-:W-:-:S05]  /*0e20*/  CS2R.32 R76, SR_CgaSize ;  /* 0x00000000004c7805 */ /* 0x000fca0000008a00 */
[----:B------:R-:W-:-:S05]  /*0e30*/  IMAD R76, R76, -0xa0, RZ ;  /* 0xffffff604c4c7824 */ /* 0x000fca00078e02ff */
[----:B------:R-:W-:-:S14]  /*0e40*/  R2UR UR5, R76 ;  /* 0x000000004c0572ca */ /* 0x000fdc00000e0000 */
[----:B------:R-:W3:Y:S01]  /*0e50*/  LDCU UR5, c[0x0][UR5+0x2b0] ;  /* 0x00005600050577ac */ /* 0x000ee20008000800 */
[----:B------:R-:W4:Y:S01]  /*0e60*/  S2UR UR16, SR_CTAID.X ;  /* 0x00000000001079c3 */ /* 0x000f220000002500 */
[----:B------:R-:W-:-:S05]  /*0e70*/  CS2R.32 R76, SR_CgaSize ;  /* 0x00000000004c7805 */ /* 0x000fca0000008a00 */
[----:B------:R-:W-:-:S05]  /*0e80*/  IMAD R76, R76, -0xa0, RZ ;  /* 0xffffff604c4c7824 */ /* 0x000fca00078e02ff */
[----:B------:R-:W-:-:S14]  /*0e90*/  R2UR UR7, R76 ;  /* 0x000000004c0772ca */ /* 0x000fdc00000e0000 */
[----:B------:R-:W3:Y:S01]  /*0ea0*/  LDCU UR7, c[0x0][UR7+0x2a4] ;  /* 0x00005480070777ac */ /* 0x000ee20008000800 */
[----:B------:R-:W-:-:S05]  /*0eb0*/  CS2R.32 R76, SR_CgaSize ;  /* 0x00000000004c7805 */ /* 0x000fca0000008a00 */
[----:B------:R-:W-:-:S05]  /*0ec0*/  IMAD R76, R76, -0xa0, RZ ;  /* 0xffffff604c4c7824 */ /* 0x000fca00078e02ff */
[----:B------:R-:W-:-:S14]  /*0ed0*/  R2UR UR63, R76 ;  /* 0x000000004c3f72ca */ /* 0x000fdc00000e0000 */
[----:B------:R-:W3:Y:S01]  /*0ee0*/  LDCU UR63, c[0x0][UR63+0x2a0] ;  /* 0x000054003f3f77ac */ /* 0x000ee20008000800 */
[----:B------:R-:W-:Y:S02]  /*0ef0*/  ULOP3.LUT UR47, UR45, 0x1, URZ, 0xc0, !UPT ;  /* 0x000000012d2f7892 */ /* 0x000fe4000f8ec0ff */
[----:B------:R-:W-:Y:S02]  /*0f00*/  USHF.R.U32.HI UR32, URZ, 0x1, UR45 ;  /* 0x00000001ff207899 */ /* 0x000fe4000801162d */
[----:B------:R-:W-:Y:S02]  /*0f10*/  UISETP.GT.U32.AND UP1, UPT, UR47, 0xffff, UPT ;  /* 0x0000ffff2f00788c */ /* 0x000fe4000bf24070 */
[----:B------:R-:W-:Y:S01]  /*0f20*/  USHF.L.U32 UR28, UR45, 0xb, URZ ;  /* 0x0000000b2d1c7899 */ /* 0x000fe200080006ff */
[----:B-1----:R-:W-:Y:S01]  /*0f30*/  I2FP.F32.U32 R2, UR20 ;  /* 0x0000001400027c45 */ /* 0x002fe20008201000 */
[----:B------:R-:W1:Y:S04]  /*0f40*/  LDCU UR21, c[0x0][0xb24] ;  /* 0x00016480ff1577ac */ /* 0x000e680008000800 */
[----:B--2---:R-:W-:Y:S01]  /*0f50*/  FMUL R2, R2, UR4 ;  /* 0x0000000402027c20 */ /* 0x004fe20008400000 */
[----:B------:R-:W-:Y:S01]  /*0f60*/  ULOP3.LUT UR4, UR45, 0x2, URZ, 0xc0, !UPT ;  /* 0x000000022d047892 */ /* 0x000fe2000f8ec0ff */
[----:B----4-:R-:W-:Y:S01]  /*0f70*/  I2FP.F32.U32 R3, UR16 ;  /* 0x0000001000037c45 */ /* 0x010fe20008201000 */
[----:B------:R-:W2:Y:S03]  /*0f80*/  LDCU UR42, c[0x0][0xb24] ;  /* 0x00016480ff2a77ac */ /* 0x000ea60008000800 */
[----:B------:R-:W4:Y:S01]  /*0f90*/  F2I.U32.TRUNC.NTZ R2, R2 ;  /* 0x0000000200027305 */ /* 0x000f22000020f000 */
[----:B---3--:R-:W-:Y:S01]  /*0fa0*/  FMUL R3, R3, UR5 ;  /* 0x0000000503037c20 */ /* 0x008fe20008400000 */
[----:B------:R-:W-:Y:S01]  /*0fb0*/  UISETP.GT.U32.AND UP0, UPT, UR4, 0xffff, UPT ;  /* 0x0000ffff0400788c */ /* 0x000fe2000bf04070 */
[----:B------:R-:W3:Y:S05]  /*0fc0*/  LDCU UR31, c[0x0][0xb30] ;  /* 0x00016600ff1f77ac */ /* 0x000eea0008000800 */
[----:B------:R-:W1:Y:S01]  /*0fd0*/  F2I.U32.TRUNC.NTZ R3, R3 ;  /* 0x0000000300037305 */ /* 0x000e62000020f000 */
[----:B------:R-:W-:-:S02]  /*0fe0*/  USEL UR26, UR4, 0xffff, !UP0 ;  /* 0x0000ffff041a7887 */ /* 0x000fc4000c000000 */
[----:B------:R-:W-:Y:S01]  /*0ff0*/  USHF.L.U32 UR29, UR45, 0xd, URZ ;  /* 0x0000000d2d1d7899 */ /* 0x000fe200080006ff */
[----:B------:R-:W-:Y:S01]  /*1000*/  UMOV UR34, 0x5 ;  /* 0x0000000500227882 */ /* 0x000fe20000000000 */
[----:B------:R-:W-:Y:S01]  /*1010*/  USEL UR27, UR47, 0xffff, !UP1 ;  /* 0x0000ffff2f1b7887 */ /* 0x000fe2000c800000 */
[----:B----4-:R-:W-:Y:S02]  /*1020*/  R2UR UR6, R2 ;  /* 0x00000000020672ca */ /* 0x010fe400000e0000 */
[----:B------:R-:W-:Y:S02]  /*1030*/  PRMT R2, RZ, 0x7610, R2 ;  /* 0x00007610ff027816 */ /* 0x000fe40000000002 */
[----:B-1----:R-:W-:-:S09]  /*1040*/  R2UR UR5, R3 ;  /* 0x00000000030572ca */ /* 0x002fd200000e0000 */
[----:B------:R-:W-:-:S04]  /*1050*/  UIADD3 UR4, UPT, UPT, -UR6, URZ, URZ ;  /* 0x000000ff06047290 */ /* 0x000fc8000fffe1ff */
[----:B------:R-:W-:Y:S02]  /*1060*/  UIMAD UR4, UR7, UR4, UR20 ;  /* 0x00000004070472a4 */ /* 0x000fe4000f8e0214 */
[----:B------:R-:W-:-:S04]  /*1070*/  UIADD3 UR5, UPT, UPT, -UR5, URZ, URZ ;  /* 0x000000ff05057290 */ /* 0x000fc8000fffe1ff */
[----:B------:R-:W-:Y:S01]  /*1080*/  IMAD.U32 R76, RZ, RZ, UR4 ;  /* 0x00000004ff4c7e24 */ /* 0x000fe2000f8e00ff */
[----:B------:R-:W-:Y:S01]  /*1090*/  UIMAD UR63, UR63, UR5, UR16 ;  /* 0x000000053f3f72a4 */ /* 0x000fe2000f8e0210 */
[----:B--23--:R-:W-:Y:S11]  /*10a0*/  BRA.U UP4, `(.L_x_17) ;  /* 0x0000000104407547 */ /* 0x00cff6000b800000 */
[----:B------:R-:W-:-:S13]  /*10b0*/  R2UR UR4, R76 ;  /* 0x000000004c0472ca */ /* 0x000fda00000e0000 */
[----:B------:R-:W-:Y:S02]  /*10c0*/  UISETP.NE.AND UP0, UPT, UR4, URZ, UPT ;  /* 0x000000ff0400728c */ /* 0x000fe4000bf05270 */
[----:B------:R-:W-:Y:S02]  /*10d0*/  UISETP.NE.AND UP1, UPT, UR4, 0x1, UPT ;  /* 0x000000010400788c */ /* 0x000fe4000bf25270 */
[----:B------:R-:W-:Y:S02]  /*10e0*/  UISETP.NE.AND UP2, UPT, UR63, URZ, UP0 ;  /* 0x000000ff3f00728c */ /* 0x000fe40008745270 */
[----:B------:R-:W-:Y:S02]  /*10f0*/  USEL UR4, URZ, 0x2, UP0 ;  /* 0x00000002ff047887 */ /* 0x000fe40008000000 */
[----:B------:R-:W-:Y:S02]  /*1100*/  USEL UR8, URZ, 0x1, UP2 ;  /* 0x00000001ff087887 */ /* 0x000fe40009000000 */
[----:B------:R-:W-:-:S02]  /*1110*/  UISETP.NE.AND UP2, UPT, UR63, URZ, UPT ;  /* 0x000000ff3f00728c */ /* 0x000fc4000bf45270 */
[----:B------:R-:W-:Y:S02]  /*1120*/  USEL UR5, URZ, 0x4, UP1 ;  /* 0x00000004ff057887 */ /* 0x000fe40008800000 */
[----:B------:R-:W-:Y:S02]  /*1130*/  UISETP.NE.AND UP0, UPT, UR63, 0x1, UPT ;  /* 0x000000013f00788c */ /* 0x000fe4000bf05270 */
[----:B------:R-:W-:Y:S02]  /*1140*/  USEL UR6, URZ, 0x8, UP1 ;  /* 0x00000008ff067887 */ /* 0x000fe40008800000 */
[----:B------:R-:W-:Y:S02]  /*1150*/  USEL UR7, UR5, 0x4, UP2 ;  /* 0x0000000405077887 */ /* 0x000fe40009000000 */
[----:B------:R-:W-:Y:S02]  /*1160*/  USEL UR4, UR4, 0x2, UP0 ;  /* 0x0000000204047887 */ /* 0x000fe40008000000 */
[----:B------:R-:W-:-:S02]  /*1170*/  USEL UR5, UR6, 0x8, UP0 ;  /* 0x0000000806057887 */ /* 0x000fc40008000000 */
[----:B------:R-:W-:-:S04]  /*1180*/  UIADD3 UR4, UPT, UPT, UR4, UR7, UR8 ;  /* 0x0000000704047290 */ /* 0x000fc8000fffe008 */
[----:B------:R-:W-:-:S06]  /*1190*/  UIADD3 UR4, UPT, UPT, UR4, UR5, URZ ;  /* 0x0000000504047290 */ /* 0x000fcc000fffe0ff */
[----:B------:R-:W-:-:S07]  /*11a0*/  MOV R2, UR4 ;  /* 0x0000000400027c02 */ /* 0x000fce0008000f00 */
.L_x_17:
[----:B------:R-:W1:Y:S01]  /*11b0*/  S2UR UR36, SR_CTAID.Z ;  /* 0x00000000002479c3 */ /* 0x000e620000002700 */
[----:B------:R-:W-:Y:S01]  /*11c0*/  UISETP.GE.AND UP0, UPT, UR21, 0x1, UPT ;  /* 0x000000011500788c */ /* 0x000fe2000bf06270 */
[----:B------:R-:W-:-:S08]  /*11d0*/  UMOV UR33, 0x3 ;  /* 0x0000000300217882 */ /* 0x000fd00000000000 */
[----:B------:R-:W-:Y:S05]  /*11e0*/  BRA.U !UP0, `(.L_x_18) ;  /* 0x0000000108d47547 */ /* 0x000fea000b800000 */
[----:B------:R-:W2:Y:S01]  /*11f0*/  LDCU.128 UR12, c[0x0][0xb10] ;  /* 0x00016200ff0c77ac */ /* 0x000ea20008000c00 */
[----:B------:R-:W3:Y:S01]  /*1200*/  LDCU UR6, c[0x0][0x370] ;  /* 0x00006e00ff0677ac */ /* 0x000ee20008000800 */
[----:B------:R-:W4:Y:S01]  /*1210*/  LDCU UR5, c[0x0][0x374] ;  /* 0x00006e80ff0577ac */ /* 0x000f220008000800 */
[----:B------:R-:W1:Y:S01]  /*1220*/  LDCU UR30, c[0x0][0xb0c] ;  /* 0x00016180ff1e77ac */ /* 0x000e620008000800 */
[----:B------:R-:W1:Y:S01]  /*1230*/  LDCU UR4, c[0x0][0xb20] ;  /* 0x00016400ff0477ac */ /* 0x000e620008000800 */
[----:B------:R-:W1:Y:S01]  /*1240*/  LDCU.64 UR8, c[0x0][0xb28] ;  /* 0x00016500ff0877ac */ /* 0x000e620008000a00 */
[----:B--2---:R-:W-:Y:S02]  /*1250*/  UISETP.NE.AND UP0, UPT, UR14, 0x1, UPT ;  /* 0x000000010e00788c */ /* 0x004fe4000bf05270 */
[----:B----4-:R-:W-:Y:S02]  /*1260*/  UIMAD.WIDE.U32 UR10, UR5, UR15, URZ ;  /* 0x0000000f050a72a5 */ /* 0x010fe4000f8e00ff */
[----:B---3--:R-:W-:-:S02]  /*1270*/  UIMAD.WIDE.U32 UR22, UR6, UR12, URZ ;  /* 0x0000000c061672a5 */ /* 0x008fc4000f8e00ff */
[----:B-1----:R-:W-:Y:S02]  /*1280*/  UISETP.NE.AND UP1, UPT, UR30, 0x1, UPT ;  /* 0x000000011e00788c */ /* 0x002fe4000bf25270 */
[----:B------:R-:W-:Y:S01]  /*1290*/  UISETP.NE.AND UP2, UPT, UR21, 0x1, UPT ;  /* 0x000000011500788c */ /* 0x000fe2000bf45270 */
[----:B------:R-:W-:Y:S02]  /*12a0*/  UMOV UR10, UR11 ;  /* 0x0000000b000a7c82 */ /* 0x000fe40008000000 */
[----:B------:R-:W-:Y:S01]  /*12b0*/  UMOV UR22, UR23 ;  /* 0x0000001700167c82 */ /* 0x000fe20008000000 */
[----:B------:R-:W-:Y:S02]  /*12c0*/  @UP0 USHF.R.U32.HI UR5, URZ, UR4, UR10 ;  /* 0x00000004ff050299 */ /* 0x000fe4000801160a */
[----:B------:R-:W-:Y:S02]  /*12d0*/  UIMAD.WIDE.U32 UR24, UR20, UR15, URZ ;  /* 0x0000000f141872a5 */ /* 0x000fe4000f8e00ff */
[----:B------:R-:W-:-:S02]  /*12e0*/  UIMAD.WIDE.U32 UR10, UR5, UR8, URZ ;  /* 0x00000008050a72a5 */ /* 0x000fc4000f8e00ff */
[----:B------:R-:W-:Y:S02]  /*12f0*/  @UP1 USHF.R.U32.HI UR6, URZ, UR13, UR22 ;  /* 0x0000000dff061299 */ /* 0x000fe40008011616 */
[----:B------:R-:W-:Y:S02]  /*1300*/  UIMAD.WIDE.U32 UR18, UR16, UR12, URZ ;  /* 0x0000000c101272a5 */ /* 0x000fe4000f8e00ff */
[----:B------:R-:W-:Y:S01]  /*1310*/  UIMAD.WIDE.U32 UR22, UR6, UR8, URZ ;  /* 0x00000008061672a5 */ /* 0x000fe2000f8e00ff */
[----:B------:R-:W-:Y:S01]  /*1320*/  UMOV UR24, UR25 ;  /* 0x0000001900187c82 */ /* 0x000fe20008000000 */
[----:B------:R-:W-:Y:S01]  /*1330*/  UMOV UR10, UR11 ;  /* 0x0000000b000a7c82 */ /* 0x000fe20008000000 */
[----:B------:R-:W-:Y:S02]  /*1340*/  USHF.R.U32.HI UR24, URZ, UR4, UR24 ;  /* 0x00000004ff187299 */ /* 0x000fe40008011618 */
[----:B------:R-:W-:Y:S02]  /*1350*/  @UP2 USHF.R.U32.HI UR5, URZ, UR9, UR10 ;  /* 0x00000009ff052299 */ /* 0x000fe4000801160a */
[----:B------:R-:W-:Y:S01]  /*1360*/  UMOV UR7, UR23 ;  /* 0x0000001700077c82 */ /* 0x000fe20008000000 */
[----:B------:R-:W-:Y:S01]  /*1370*/  UMOV UR18, UR19 ;  /* 0x0000001300127c82 */ /* 0x000fe20008000000 */
[----:B------:R-:W-:-:S02]  /*1380*/  @UP2 USHF.R.U32.HI UR6, URZ, UR9, UR7 ;  /* 0x00000009ff062299 */ /* 0x000fc40008011607 */
[----:B------:R-:W-:Y:S02]  /*1390*/  USHF.R.U32.HI UR13, URZ, UR13, UR18 ;  /* 0x0000000dff0d7299 */ /* 0x000fe40008011612 */
[----:B------:R-:W-:Y:S02]  /*13a0*/  USEL UR4, UR20, UR24, !UP0 ;  /* 0x0000001814047287 */ /* 0x000fe4000c000000 */
[----:B------:R-:W-:Y:S02]  /*13b0*/  UIMAD UR7, UR5, UR21, URZ ;  /* 0x00000015050772a4 */ /* 0x000fe4000f8e02ff */
[----:B------:R-:W-:Y:S02]  /*13c0*/  USEL UR5, UR16, UR13, !UP1 ;  /* 0x0000000d10057287 */ /* 0x000fe4000c800000 */
[----:B------:R-:W-:Y:S02]  /*13d0*/  UIMAD UR12, UR6, UR21, URZ ;  /* 0x00000015060c72a4 */ /* 0x000fe4000f8e02ff */
[----:B------:R-:W-:-:S02]  /*13e0*/  UISETP.GE.AND UP0, UPT, UR4, UR7, UPT ;  /* 0x000000070400728c */ /* 0x000fc4000bf06270 */
[----:B------:R-:W-:Y:S02]  /*13f0*/  UIMAD.WIDE.U32 UR10, UR4, UR8, URZ ;  /* 0x00000008040a72a5 */ /* 0x000fe4000f8e00ff */
[----:B------:R-:W-:Y:S02]  /*1400*/  UISETP.GE.OR UP0, UPT, UR5, UR12, UP0 ;  /* 0x0000000c0500728c */ /* 0x000fe40008706670 */
[----:B------:R-:W-:Y:S02]  /*1410*/  UIMAD.WIDE.U32 UR12, UR5, UR8, URZ ;  /* 0x00000008050c72a5 */ /* 0x000fe4000f8e00ff */
[----:B------:R-:W-:Y:S01]  /*1420*/  UIADD3 UR10, UPT, UPT, -UR4, URZ, URZ ;  /* 0x000000ff040a7290 */ /* 0x000fe2000fffe1ff */
[----:B------:R-:W-:Y:S01]  /*1430*/  UMOV UR8, UR11 ;  /* 0x0000000b00087c82 */ /* 0x000fe20008000000 */
[----:B------:R-:W-:Y:S02]  /*1440*/  UIADD3 UR11, UPT, UPT, -UR5, URZ, URZ ;  /* 0x000000ff050b7290 */ /* 0x000fe4000fffe1ff */
[----:B------:R-:W-:-:S03]  /*1450*/  USHF.R.U32.HI UR8, URZ, UR9, UR8 ;  /* 0x00000009ff087299 */ /* 0x000fc60008011608 */
[----:B------:R-:W-:Y:S01]  /*1460*/  @!UP0 UMOV UR7, UR13 ;  /* 0x0000000d00078c82 */ /* 0x000fe20008000000 */
[----:B------:R-:W-:Y:S02]  /*1470*/  UIMAD UR20, UR14, UR10, UR20 ;  /* 0x0000000a0e1472a4 */ /* 0x000fe4000f8e0214 */
[----:B------:R-:W-:Y:S02]  /*1480*/  USEL UR8, UR4, UR8, !UP2 ;  /* 0x0000000804087287 */ /* 0x000fe4000d000000 */
[----:B------:R-:W-:Y:S02]  /*1490*/  @!UP0 USHF.R.U32.HI UR7, URZ, UR9, UR7 ;  /* 0x00000009ff078299 */ /* 0x000fe40008011607 */
[----:B------:R-:W-:Y:S02]  /*14a0*/  UIADD3 UR9, UPT, UPT, -UR8, URZ, URZ ;  /* 0x000000ff08097290 */ /* 0x000fe4000fffe1ff */
[----:B------:R-:W-:Y:S02]  /*14b0*/  @!UP0 USEL UR7, UR5, UR7, !UP2 ;  /* 0x0000000705078287 */ /* 0x000fe4000d000000 */
[----:B------:R-:W-:-:S02]  /*14c0*/  UIMAD UR9, UR21, UR9, UR4 ;  /* 0x00000009150972a4 */ /* 0x000fc4000f8e0204 */
[----:B------:R-:W-:Y:S02]  /*14d0*/  @!UP0 UIADD3 UR8, UPT, UPT, UR8, -UR7, URZ ;  /* 0x8000000708088290 */ /* 0x000fe4000fffe0ff */
[----:B------:R-:W-:Y:S02]  /*14e0*/  @!UP0 UIMAD UR6, UR9, UR6, UR7 ;  /* 0x00000006090682a4 */ /* 0x000fe4000f8e0207 */
[----:B------:R-:W-:Y:S02]  /*14f0*/  @!UP0 UIMAD UR4, UR8, UR21, UR5 ;  /* 0x00000015080482a4 */ /* 0x000fe4000f8e0205 */
[----:B------:R-:W-:Y:S02]  /*1500*/  UIMAD UR16, UR30, UR11, UR16 ;  /* 0x0000000b1e1072a4 */ /* 0x000fe4000f8e0210 */
[----:B------:R-:W-:Y:S01]  /*1510*/  UIMAD UR20, UR4, UR14, UR20 ;  /* 0x0000000e041472a4 */ /* 0x000fe2000f8e0214 */
[----:B------:R-:W-:Y:S02]  /*1520*/  @!UP0 UMOV UR5, UR6 ;  /* 0x0000000600058c82 */ /* 0x000fe40008000000 */
[----:B------:R-:W-:-:S12]  /*1530*/  UIMAD UR16, UR5, UR30, UR16 ;  /* 0x0000001e051072a4 */ /* 0x000fd8000f8e0210 */
.L_x_18:
[----:B------:R-:W-:Y:S02]  /*1540*/  UISETP.NE.AND UP1, UPT, UR31, 0x1, UPT ;  /* 0x000000011f00788c */ /* 0x000fe4000bf25270 */
[----:B------:R-:W-:Y:S02]  /*1550*/  ULOP3.LUT UR24, UR27, 0xffff, URZ, 0xc0, !UPT ;  /* 0x0000ffff1b187892 */ /* 0x000fe4000f8ec0ff */
[----:B------:R-:W-:Y:S02]  /*1560*/  ULOP3.LUT UR21, UR26, 0xffff, URZ, 0xc0, !UPT ;  /* 0x0000ffff1a157892 */ /* 0x000fe4000f8ec0ff */
[----:B------:R-:W-:Y:S02]  /*1570*/  UISETP.NE.AND UP0, UPT, UR17, 0x2, UPT ;  /* 0x000000021100788c */ /* 0x000fe4000bf05270 */
[----:B------:R-:W-:Y:S02]  /*1580*/  ULOP3.LUT UR28, UR28, 0x1000, URZ, 0xc0, !UPT ;  /* 0x000010001c1c7892 */ /* 0x000fe4000f8ec0ff */
[----:B------:R-:W-:-:S02]  /*1590*/  ULOP3.LUT UR27, UR29, 0x2000, URZ, 0xc0, !UPT ;  /* 0x000020001d1b7892 */ /* 0x000fc4000f8ec0ff */
[----:B------:R-:W-:Y:S02]  /*15a0*/  USHF.L.U32 UR24, UR34, UR24, URZ ;  /* 0x0000001822187299 */ /* 0x000fe400080006ff */
[----:B------:R-:W-:Y:S01]  /*15b0*/  USHF.L.U32 UR21, UR33, UR21, URZ ;  /* 0x0000001521157299 */ /* 0x000fe200080006ff */
[----:B------:R-:W-:Y:S11]  /*15c0*/  BRA.U UP1, `(.L_x_19) ;  /* 0x0000000101447547 */ /* 0x000ff6000b800000 */
[----:B------:R-:W2:Y:S01]  /*15d0*/  LDCU.128 UR8, c[0x0][0xb10] ;  /* 0x00016200ff0877ac */ /* 0x000ea20008000c00 */
[----:B------:R-:W3:Y:S01]  /*15e0*/  LDCU UR12, c[0x0][0xb0c] ;  /* 0x00016180ff0c77ac */ /* 0x000ee20008000800 */
[----:B------:R-:W4:Y:S01]  /*15f0*/  LDCU UR13, c[0x0][0xb20] ;  /* 0x00016400ff0d77ac */ /* 0x000f220008000800 */
[----:B--2---:R-:W-:Y:S02]  /*1600*/  UIMAD.WIDE.U32 UR6, UR16, UR8, URZ ;  /* 0x00000008100672a5 */ /* 0x004fe4000f8e00ff */
[----:B------:R-:W-:Y:S02]  /*1610*/  UIMAD.WIDE.U32 UR4, UR20, UR11, URZ ;  /* 0x0000000b140472a5 */ /* 0x000fe4000f8e00ff */
[----:B---3--:R-:W-:Y:S02]  /*1620*/  UISETP.NE.AND UP2, UPT, UR12, 0x1, UPT ;  /* 0x000000010c00788c */ /* 0x008fe4000bf45270 */
[----:B------:R-:W-:Y:S01]  /*1630*/  UISETP.NE.AND UP1, UPT, UR10, 0x1, UPT ;  /* 0x000000010a00788c */ /* 0x000fe2000bf25270 */
[----:B------:R-:W-:-:S02]  /*1640*/  UMOV UR6, UR7 ;  /* 0x0000000700067c82 */ /* 0x000fc40008000000 */
[----:B------:R-:W-:Y:S01]  /*1650*/  UMOV UR4, UR5 ;  /* 0x0000000500047c82 */ /* 0x000fe20008000000 */
[----:B------:R-:W-:Y:S02]  /*1660*/  USHF.R.U32.HI UR9, URZ, UR9, UR6 ;  /* 0x00000009ff097299 */ /* 0x000fe40008011606 */
[----:B----4-:R-:W-:Y:S02]  /*1670*/  USHF.R.U32.HI UR4, URZ, UR13, UR4 ;  /* 0x0000000dff047299 */ /* 0x010fe40008011604 */
[----:B------:R-:W-:Y:S02]  /*1680*/  USEL UR5, UR16, UR9, !UP2 ;  /* 0x0000000910057287 */ /* 0x000fe4000d000000 */
[----:B------:R-:W-:-:S04]  /*1690*/  USEL UR4, UR20, UR4, !UP1 ;  /* 0x0000000414047287 */ /* 0x000fc8000c800000 */
[----:B------:R-:W-:Y:S02]  /*16a0*/  UIADD3 UR6, UPT, UPT, UR5, -UR4, URZ ;  /* 0x8000000405067290 */ /* 0x000fe4000fffe0ff */
[----:B------:R-:W-:Y:S02]  /*16b0*/  UIADD3 UR4, UPT, UPT, -UR5, UR4, URZ ;  /* 0x0000000405047290 */ /* 0x000fe4000fffe1ff */
[----:B------:R-:W-:Y:S02]  /*16c0*/  UIMAD UR20, UR6, UR10, UR20 ;  /* 0x0000000a061472a4 */ /* 0x000fe4000f8e0214 */
[----:B------:R-:W-:-:S12]  /*16d0*/  UIMAD UR16, UR4, UR12, UR16 ;  /* 0x0000000c041072a4 */ /* 0x000fd8000f8e0210 */
.L_x_19:
[----:B------:R-:W-:Y:S05]  /*16e0*/  BRA.U !UP5, `(.L_x_20) ;  /* 0x000000010d0c7547 */ /* 0x000fea000b800000 */
[----:B------:R-:W-:Y:S01]  /*16f0*/  UCGABAR_WAIT ;  /* 0x0000000000007dc7 */ /* 0x000fe20008000000 */
[----:B------:R-:W-:Y:S01]  /*1700*/  CCTL.IVALL ;  /* 0x00000000ff00798f */ /* 0x000fe20002000000 */
[----:B------:R-:W-:Y:S05]  /*1710*/  BRA `(.L_x_21) ;  /* 0x0000000000047947 */ /* 0x000fea0003800000 */
.L_x_20:
[----:B------:R-:W-:Y:S06]  /*1720*/  BAR.SYNC.DEFER_BLOCKING 0x0 ;  /* 0x0000000000007b1d */ /* 0x000fec0000010000 */
.L_x_21:
[----:B------:R-:W-:Y:S05]  /*1730*/  BRA.U UP0, `(.L_x_22) ;  /* 0x0000001100d07547 */ /* 0x000fea000b800000 */
[----:B------:R-:W2:Y:S01]  /*1740*/  LDCU UR6, c[0x0][0x38c] ;  /* 0x00007180ff0677ac */ /* 0x000ea20008000800 */
[----:B------:R-:W-:Y:S01]  /*1750*/  PLOP3.LUT P1, PT, PT, PT, UP3, 0x80, 0x8 ;  /* 0x000000000008781c */ /* 0x000fe20003f2f038 */
[----:B------:R-:W-:Y:S01]  /*1760*/  IMAD.MOV.U32 R12, RZ, RZ, 0x1 ;  /* 0x00000001ff0c7424 */ /* 0x000fe200078e00ff */
[----:B------:R-:W-:Y:S01]  /*1770*/  ISETP.EQ.OR P2, PT, R0, RZ, P3 ;  /* 0x000000ff0000720c */ /* 0x000fe20001f42670 */
[----:B------:R-:W-:Y:S01]  /*1780*/  UISETP.NE.AND UP1, UPT, UR17, URZ, UPT ;  /* 0x000000ff1100728c */ /* 0x000fe2000bf25270 */
[----:B------:R-:W-:Y:S02]  /*1790*/  PLOP3.LUT P1, PT, P1, PT, PT, 0x8, 0x80 ;  /* 0x000000000080781c */ /* 0x000fe40000f2e170 */
[----:B------:R-:W-:Y:S01]  /*17a0*/  CS2R R10, SRZ ;  /* 0x00000000000a7805 */ /* 0x000fe2000001ff00 */
[----:B------:R-:W-:Y:S01]  /*17b0*/  IMAD.MOV.U32 R9, RZ, RZ, RZ ;  /* 0x000000ffff097224 */ /* 0x000fe200078e00ff */
[----:B------:R-:W3:Y:S01]  /*17c0*/  LDCU UR40, c[0x0][0x370] ;  /* 0x00006e00ff2877ac */ /* 0x000ee20008000800 */
[----:B------:R-:W-:Y:S01]  /*17d0*/  IMAD.MOV.U32 R8, RZ, RZ, 0x1 ;  /* 0x00000001ff087424 */ /* 0x000fe200078e00ff */
[----:B------:R-:W4:Y:S01]  /*17e0*/  LDCU.64 UR30, c[0x0][0x348] ;  /* 0x00006900ff1e77ac */ /* 0x000f220008000a00 */
[----:B------:R-:W1:Y:S01]  /*17f0*/  LDCU UR39, c[0x0][0x374] ;  /* 0x00006e80ff2777ac */ /* 0x000e620008000800 */
[----:B--2---:R-:W-:-:S02]  /*1800*/  UIADD3 UR5, UPT, UPT, UR6, 0x7f, URZ ;  /* 0x0000007f06057890 */ /* 0x004fc4000fffe0ff */
[----:B------:R-:W-:Y:S02]  /*1810*/  UIADD3 UR48, UPT, UPT, UR6, 0xfe, URZ ;  /* 0x000000fe06307890 */ /* 0x000fe4000fffe0ff */
[----:B------:R-:W-:Y:S02]  /*1820*/  USHF.R.S32.HI UR4, URZ, 0x1f, UR5 ;  /* 0x0000001fff047899 */ /* 0x000fe40008011405 */
[----:B------:R-:W-:Y:S02]  /*1830*/  USEL UR26, UR37, 0x2, UP1 ;  /* 0x00000002251a7887 */ /* 0x000fe40008800000 */
[----:B------:R-:W-:Y:S02]  /*1840*/  ULEA.HI UR4, UR4, UR5, URZ, 0x7 ;  /* 0x0000000504047291 */ /* 0x000fe4000f8f38ff */
[----:B------:R-:W-:Y:S02]  /*1850*/  USHF.L.U32 UR5, UR32, 0x5, URZ ;  /* 0x0000000520057899 */ /* 0x000fe400080006ff */
[----:B------:R-:W-:-:S02]  /*1860*/  USHF.R.S32.HI UR43, URZ, 0x7, UR4 ;  /* 0x00000007ff2b7899 */ /* 0x000fc40008011404 */
[----:B------:R-:W-:Y:S02]  /*1870*/  UIADD3 UR4, UPT, UPT, UR6, -0x1, URZ ;  /* 0xffffffff06047890 */ /* 0x000fe4000fffe0ff */
[----:B------:R-:W-:Y:S02]  /*1880*/  UISETP.LT.U32.AND UP0, UPT, UR43, 0x4, UPT ;  /* 0x000000042b00788c */ /* 0x000fe4000bf01070 */
[----:B------:R-:W-:Y:S02]  /*1890*/  UISETP.GE.U32.AND UP2, UPT, UR4, -0xff, UPT ;  /* 0xffffff010400788c */ /* 0x000fe4000bf46070 */
[----:B------:R-:W-:Y:S02]  /*18a0*/  USEL UR41, UR43, 0x4, UP0 ;  /* 0x000000042b297887 */ /* 0x000fe40008000000 */
[----:B------:R-:W-:Y:S02]  /*18b0*/  ULOP3.LUT UR44, UR5, 0x20, URZ, 0xe2, !UPT ;  /* 0x00000020052c7892 */ /* 0x000fe4000f8ee2ff */
[----:B------:R-:W-:-:S02]  /*18c0*/  UIADD3 UR25, UPT, UPT, UR41, -0x1, URZ ;  /* 0xffffffff29197890 */ /* 0x000fc4000fffe0ff */
[----:B------:R-:W-:Y:S01]  /*18d0*/  UIADD3 UR46, UPT, UPT, UR43, -UR41, URZ ;  /* 0x800000292b2e7290 */ /* 0x000fe2000fffe0ff */
[----:B------:R-:W-:Y:S02]  /*18e0*/  UMOV UR5, URZ ;  /* 0x000000ff00057c82 */ /* 0x000fe40008000000 */
[----:B------:R-:W-:-:S04]  /*18f0*/  @UP2 UIADD3 UR25, UPT, UPT, UR41, URZ, URZ ;  /* 0x000000ff29192290 */ /* 0x000fc8000fffe0ff */
[----:B-1-34-:R-:W-:-:S12]  /*1900*/  UIADD3 UR25, UPT, UPT, UR25, 0x1, URZ ;  /* 0x0000000119197890 */ /* 0x01afd8000fffe0ff */
.L_x_42:
[----:B------:R-:W-:Y:S01]  /*1910*/  UISETP.NE.AND UP0, UPT, UR45, URZ, UPT ;  /* 0x000000ff2d00728c */ /* 0x000fe2000bf05270 */
[----:B------:R-:W1:Y:S08]  /*1920*/  S2UR UR45, SR_CgaCtaId ;  /* 0x00000000002d79c3 */ /* 0x000e700000008800 */
[----:B------:R-:W-:Y:S05]  /*1930*/  BRA.U UP0, `(.L_x_23) ;  /* 0x0000000100347547 */ /* 0x000fea000b800000 */
[----:B------:R-:W2:Y:S01]  /*1940*/  S2R R0, SR_CgaCtaId ;  /* 0x0000000000007919 */ /* 0x000ea20000008800 */
[----:B------:R-:W-:-:S04]  /*1950*/  MOV R2, 0x400 ;  /* 0x0000040000027802 */ /* 0x000fc80000000f00 */
[----:B--2---:R-:W-:Y:S02]  /*1960*/  LEA R0, R0, R2, 0x18 ;  /* 0x0000000200007211 */ /* 0x004fe400078ec0ff */
[----:B------:R-:W-:-:S03]  /*1970*/  SHF.L.U32 R2, R8, 0x1f, RZ ;  /* 0x0000001f08027819 */ /* 0x000fc600000006ff */
[----:B------:R-:W-:-:S04]  /*1980*/  IMAD R0, R9, 0x8, R0 ;  /* 0x0000000809007824 */ /* 0x000fc800078e0200 */
[----:B------:R-:W2:Y:S02]  /*1990*/  SYNCS.PHASECHK.TRANS64.TRYWAIT P0, [R0+URZ+0xe0], R2 ;  /* 0x0000e002000075a7 */ /* 0x000ea400080011ff */
[----:B--2---:R-:W-:Y:S05]  /*19a0*/  @!P0 BRA `(.L_x_24) ;  /* 0x0000006000188947 */ /* 0x004fea0003800000 */
.L_x_112:
[----:B------:R-:W-:Y:S01]  /*19b0*/  VIADD R9, R9, 0x1 ;  /* 0x0000000109097836 */ /* 0x000fe20000000000 */
[----:B------:R2:W-:Y:S04]  /*19c0*/  SYNCS.ARRIVE.TRANS64.A1T0 RZ, [R0+URZ+0xd0], RZ ;  /* 0x0000d0ff00ff79a7 */ /* 0x0005e800081000ff */
[----:B------:R-:W-:-:S04]  /*19d0*/  ISETP.NE.AND P0, PT, R9, 0x2, PT ;  /* 0x000000020900780c */ /* 0x000fc80003f05270 */
[----:B------:R-:W-:Y:S02]  /*19e0*/  SEL R9, R9, RZ, P0 ;  /* 0x000000ff09097207 */ /* 0x000fe40000000000 */
[----:B--2---:R-:W-:-:S04]  /*19f0*/  SEL R0, RZ, 0x1, P0 ;  /* 0x00000001ff007807 */ /* 0x004fc80000000000 */
[----:B------:R-:W-:-:S07]  /*1a00*/  LOP3.LUT R8, R8, R0, RZ, 0x3c, !PT ;  /* 0x0000000008087212 */ /* 0x000fce00078e3cff */
.L_x_23:
[----:B------:R-:W-:Y:S01]  /*1a10*/  UMOV UR6, 0x400 ;  /* 0x0000040000067882 */ /* 0x000fe20000000000 */
[----:B------:R-:W-:Y:S01]  /*1a20*/  SHF.L.U32 R0, R12, 0x1f, RZ ;  /* 0x0000001f0c007819 */ /* 0x000fe200000006ff */
[----:B-1----:R-:W-:Y:S02]  /*1a30*/  ULEA UR6, UR45, UR6, 0x18 ;  /* 0x000000062d067291 */ /* 0x002fe4000f8ec0ff */
[----:B------:R-:W-:Y:S02]  /*1a40*/  UISETP.GE.U32.AND UP0, UPT, UR48, 0xff, UPT ;  /* 0x000000ff3000788c */ /* 0x000fe4000bf06070 */
[----:B------:R-:W-:Y:S02]  /*1a50*/  ULEA UR4, UR5, UR6, 0x3 ;  /* 0x0000000605047291 */ /* 0x000fe4000f8e18ff */
[----:B------:R-:W-:Y:S02]  /*1a60*/  ULEA UR11, UR20, UR47, 0x1 ;  /* 0x0000002f140b7291 */ /* 0x000fe4000f8e08ff */
[----:B------:R-:W-:-:S02]  /*1a70*/  ULEA UR35, UR16, UR44, 0x6 ;  /* 0x0000002c10237291 */ /* 0x000fc4000f8e30ff */
[----:B------:R-:W-:Y:S01]  /*1a80*/  USHF.L.U32 UR11, UR11, 0x6, URZ ;  /* 0x000000060b0b7899 */ /* 0x000fe200080006ff */
[----:B------:R-:W-:Y:S02]  /*1a90*/  UMOV UR13, URZ ;  /* 0x000000ff000d7c82 */ /* 0x000fe40008000000 */
[----:B------:R1:W2:Y:S01]  /*1aa0*/  SYNCS.PHASECHK.TRANS64.TRYWAIT P0, [UR4+0x20], R0 ;  /* 0x00002000ff0075a7 */ /* 0x0002a20008001104 */
[----:B------:R-:W-:Y:S08]  /*1ab0*/  BRA.U !UP0, `(.L_x_25) ;  /* 0x0000000108c07547 */ /* 0x000ff0000b800000 */
[----:B------:R-:W-:Y:S01]  /*1ac0*/  UMOV UR7, URZ ;  /* 0x000000ff00077c82 */ /* 0x000fe20008000000 */
[----:B------:R-:W-:-:S05]  /*1ad0*/  UMOV UR4, UR5 ;  /* 0x0000000500047c82 */ /* 0x000fca0008000000 */
.L_x_31:
[----:B------:R-:W-:Y:S01]  /*1ae0*/  ULEA UR33, UR4, UR6, 0x3 ;  /* 0x0000000604217291 */ /* 0x000fe2000f8e18ff */
[----:B------:R-:W-:Y:S01]  /*1af0*/  @!P3 MOV R2, 0x6000 ;  /* 0x000060000002b802 */ /* 0x000fe20000000f00 */
[----:B--2-4-:R-:W-:Y:S10]  /*1b00*/  @P0 BRA `(.L_x_26) ;  /* 0x00000000000c0947 */ /* 0x014ff40003800000 */
[----:B------:R-:W-:-:S04]  /*1b10*/  SHF.L.U32 R3, R12, 0x1f, RZ ;  /* 0x0000001f0c037819 */ /* 0x000fc800000006ff */
[----:B------:R-:W2:Y:S02]  /*1b20*/  SYNCS.PHASECHK.TRANS64.TRYWAIT P0, [UR33+0x20], R3 ;  /* 0x00002003ff0075a7 */ /* 0x000ea40008001121 */
[----:B--2---:R-:W-:Y:S05]  /*1b30*/  @!P0 BRA `(.L_x_27) ;  /* 0x0000005c00c88947 */ /* 0x004fea0003800000 */
.L_x_26:
[----:B------:R2:W-:Y:S01]  /*1b40*/  @!P3 SYNCS.ARRIVE.TRANS64 RZ, [UR33], R2 ;  /* 0x00000002ffffb9a7 */ /* 0x0005e20008000021 */
[----:B------:R-:W-:-:S04]  /*1b50*/  ULOP3.LUT UR5, UR26, 0x2, URZ, 0xfc, !UPT ;  /* 0x000000021a057892 */ /* 0x000fc8000f8efcff */
[----:B------:R-:W-:-:S09]  /*1b60*/  UISETP.NE.AND UP0, UPT, UR5, 0x2, UPT ;  /* 0x000000020500788c */ /* 0x000fd2000bf05270 */
[----:B------:R-:W-:Y:S05]  /*1b70*/  BRA.U UP0, `(.L_x_28) ;  /* 0x0000000100047547 */ /* 0x000fea000b800000 */
[----:B------:R-:W-:Y:S05]  /*1b80*/  BPT.TRAP 0x1 ;  /* 0x000000040000795c */ /* 0x000fea0000300000 */
.L_x_28:
[----:B------:R-:W-:Y:S04]  /*1b90*/  BSSY.RECONVERGENT B0, `(.L_x_29) ;  /* 0x0000003000007945 */ /* 0x000fe80003800200 */
[----:B------:R-:W-:Y:S05]  /*1ba0*/  @P2 BRA `(.L_x_30) ;  /* 0x0000000000042947 */ /* 0x000fea0003800000 */
[----:B------:R-:W-:Y:S05]  /*1bb0*/  BPT.TRAP 0x1 ;  /* 0x000000040000795c */ /* 0x000fea0000300000 */
.L_x_30:
[----:B------:R-:W-:Y:S05]  /*1bc0*/  BSYNC.RECONVERGENT B0 ;  /* 0x0000000000007941 */ /* 0x000fea0003800200 */
.L_x_29:
[----:B------:R-:W-:Y:S02]  /*1bd0*/  UIADD3 UR5, UPT, UPT, UR4, 0x1, URZ ;  /* 0x0000000104057890 */ /* 0x000fe4000fffe0ff */
[----:B------:R-:W-:Y:S02]  /*1be0*/  USHF.L.U32 UR34, UR7, 0x7, URZ ;  /* 0x0000000707227899 */ /* 0x000fe400080006ff */
[----:B------:R-:W-:Y:S02]  /*1bf0*/  UISETP.NE.AND UP0, UPT, UR5, 0x4, UPT ;  /* 0x000000040500788c */ /* 0x000fe4000bf05270 */
[----:B------:R-:W-:Y:S02]  /*1c00*/  UIADD3 UR7, UPT, UPT, UR7, 0x1, URZ ;  /* 0x0000000107077890 */ /* 0x000fe4000fffe0ff */
[----:B------:R-:W-:Y:S02]  /*1c10*/  USEL UR9, URZ, 0x1, UP0 ;  /* 0x00000001ff097887 */ /* 0x000fe40008000000 */
[----:B------:R-:W-:-:S02]  /*1c20*/  USEL UR5, UR5, URZ, UP0 ;  /* 0x000000ff05057287 */ /* 0x000fc40008000000 */
[----:B------:R-:W-:Y:S02]  /*1c30*/  UIADD3 UR14, UP0, UPT, UR30, 0x180, URZ ;  /* 0x000001801e0e7890 */ /* 0x000fe4000ff1e0ff */
[----:B------:R-:W-:Y:S01]  /*1c40*/  ULEA UR8, UR5, UR6, 0x3 ;  /* 0x0000000605087291 */ /* 0x000fe2000f8e18ff */
[----:B------:R-:W-:Y:S01]  /*1c50*/  LOP3.LUT R12, R12, UR9, RZ, 0x3c, !PT ;  /* 0x000000090c0c7c12 */ /* 0x000fe2000f8e3cff */
[----:B------:R-:W-:Y:S02]  /*1c60*/  ULEA UR32, UR4, UR28, 0xd ;  /* 0x0000001c04207291 */ /* 0x000fe4000f8e68ff */
[----:B------:R-:W-:Y:S01]  /*1c70*/  UIADD3 UR16, UP1, UPT, UR30, 0x80, URZ ;  /* 0x000000801e107890 */ /* 0x000fe2000ff3e0ff */
[----:B-1----:R-:W-:Y:S01]  /*1c80*/  SHF.L.U32 R0, R12, 0x1f, RZ ;  /* 0x0000001f0c007819 */ /* 0x002fe200000006ff */
[----:B------:R-:W-:Y:S02]  /*1c90*/  UIADD3.X UR15, UPT, UPT, URZ, UR31, URZ, UP0, !UPT ;  /* 0x0000001fff0f7290 */ /* 0x000fe400087fe4ff */
[----:B------:R-:W-:Y:S01]  /*1ca0*/  UISETP.NE.AND UP0, UPT, UR7, UR25, UPT ;  /* 0x000000190700728c */ /* 0x000fe2000bf05270 */
[----:B------:R3:W4:Y:S01]  /*1cb0*/  SYNCS.PHASECHK.TRANS64.TRYWAIT P0, [UR8+0x20], R0 ;  /* 0x00002000ff0075a7 */ /* 0x0007220008001108 */
[----:B------:R-:W-:-:S02]  /*1cc0*/  ULEA UR8, UR4, UR27, 0xe ;  /* 0x0000001b04087291 */ /* 0x000fc4000f8e70ff */
[----:B------:R-:W-:Y:S02]  /*1cd0*/  UIADD3.X UR17, UPT, UPT, URZ, UR31, URZ, UP1, !UPT ;  /* 0x0000001fff117290 */ /* 0x000fe40008ffe4ff */
[----:B------:R-:W-:Y:S02]  /*1ce0*/  UIADD3 UR32, UPT, UPT, UR6, 0x4400, UR32 ;  /* 0x0000440006207890 */ /* 0x000fe4000fffe020 */
[----:B------:R-:W-:Y:S02]  /*1cf0*/  UPRMT UR13, URZ, 0x5410, UR24 ;  /* 0x00005410ff0d7896 */ /* 0x000fe40008000018 */
[----:B------:R-:W-:Y:S02]  /*1d00*/  UIADD3 UR8, UPT, UPT, UR6, 0xc400, UR8 ;  /* 0x0000c40006087890 */ /* 0x000fe4000fffe008 */
[----:B------:R-:W-:Y:S01]  /*1d10*/  UPRMT UR4, URZ, 0x5410, UR21 ;  /* 0x00005410ff047896 */ /* 0x000fe20008000015 */
[----:B------:R-:W-:Y:S01]  /*1d20*/  UMOV UR18, 0x0 ;  /* 0x0000000000127882 */ /* 0x000fe20000000000 */
[----:B------:R-:W-:Y:S01]  /*1d30*/  UMOV UR19, 0x10000000 ;  /* 0x1000000000137882 */ /* 0x000fe20000000000 */
[----:B------:R-:W-:Y:S01]  /*1d40*/  UMOV UR12, UR36 ;  /* 0x00000024000c7c82 */ /* 0x000fe20008000000 */
[----:B------:R-:W-:Y:S01]  /*1d50*/  UMOV UR9, UR33 ;  /* 0x0000002100097c82 */ /* 0x000fe20008000000 */
[----:B------:R-:W-:Y:S01]  /*1d60*/  UMOV UR10, UR34 ;  /* 0x00000022000a7c82 */ /* 0x000fe20008000000 */
[----:B------:R1:W-:Y:S03]  /*1d70*/  UTMALDG.3D.MULTICAST [UR32], [UR16], UR13, desc[UR18] ;  /* 0x00001220100073b4 */ /* 0x0003e6000801180d */
[----:B------:R2:W-:Y:S01]  /*1d80*/  UTMALDG.3D.MULTICAST [UR8], [UR14], UR4, desc[UR18] ;  /* 0x000012080e0073b4 */ /* 0x0005e20008011804 */
[----:B-1----:R-:W-:Y:S01]  /*1d90*/  UMOV UR13, UR25 ;  /* 0x00000019000d7c82 */ /* 0x002fe20008000000 */
[----:B--2---:R-:W-:Y:S01]  /*1da0*/  UMOV UR4, UR5 ;  /* 0x0000000500047c82 */ /* 0x004fe20008000000 */
[----:B---3--:R-:W-:Y:S05]  /*1db0*/  BRA.U UP0, `(.L_x_31) ;  /* 0xfffffffd00487547 */ /* 0x008fea000b83ffff */
.L_x_25:
[----:B------:R-:W-:Y:S01]  /*1dc0*/  ULEA UR4, UR5, UR6, 0x3 ;  /* 0x0000000605047291 */ /* 0x000fe2000f8e18ff */
[----:B-1----:R-:W-:Y:S01]  /*1dd0*/  SHF.L.U32 R0, R12, 0x1f, RZ ;  /* 0x0000001f0c007819 */ /* 0x002fe200000006ff */
[----:B------:R-:W-:Y:S01]  /*1de0*/  @!P1 SYNCS.ARRIVE.TRANS64.A1T0 RZ, [UR6+0x68], RZ ;  /* 0x000068ffffff99a7 */ /* 0x000fe20008100006 */
[----:B------:R-:W-:-:S06]  /*1df0*/  UISETP.GT.AND UP0, UPT, UR43, UR41, UPT ;  /* 0x000000292b00728c */ /* 0x000fcc000bf04270 */
[----:B--2-4-:R1:W2:Y:S03]  /*1e00*/  SYNCS.PHASECHK.TRANS64.TRYWAIT P0, [UR4+0x20], R0 ;  /* 0x00002000ff0075a7 */ /* 0x0142a60008001104 */
[----:B------:R-:W-:Y:S05]  /*1e10*/  BRA.U !UP0, `(.L_x_32) ;  /* 0x0000000108c47547 */ /* 0x000fea000b800000 */
[----:B------:R-:W-:Y:S01]  /*1e20*/  UIADD3 UR29, UPT, UPT, UR46, UR13, URZ ;  /* 0x0000000d2e1d7290 */ /* 0x000fe2000fffe0ff */
[----:B------:R-:W-:-:S11]  /*1e30*/  UMOV UR4, UR5 ;  /* 0x0000000500047c82 */ /* 0x000fd60008000000 */
.L_x_38:
[----:B------:R-:W-:Y:S01]  /*1e40*/  ULEA UR17, UR4, UR6, 0x3 ;  /* 0x0000000604117291 */ /* 0x000fe2000f8e18ff */
[----:B--2---:R-:W-:Y:S01]  /*1e50*/  @!P3 MOV R2, 0x6000 ;  /* 0x000060000002b802 */ /* 0x004fe20000000f00 */
[----:B--2-4-:R-:W-:Y:S10]  /*1e60*/  @P0 BRA `(.L_x_33) ;  /* 0x00000000000c0947 */ /* 0x014ff40003800000 */
[----:B------:R-:W-:-:S04]  /*1e70*/  SHF.L.U32 R3, R12, 0x1f, RZ ;  /* 0x0000001f0c037819 */ /* 0x000fc800000006ff */
[----:B------:R-:W2:Y:S02]  /*1e80*/  SYNCS.PHASECHK.TRANS64.TRYWAIT P0, [UR17+0x20], R3 ;  /* 0x00002003ff0075a7 */ /* 0x000ea40008001111 */
[----:B--2---:R-:W-:Y:S05]  /*1e90*/  @!P0 BRA `(.L_x_34) ;  /* 0x0000005c00088947 */ /* 0x004fea0003800000 */
.L_x_33:
[----:B------:R2:W-:Y:S01]  /*1ea0*/  @!P3 SYNCS.ARRIVE.TRANS64 RZ, [UR17], R2 ;  /* 0x00000002ffffb9a7 */ /* 0x0005e20008000011 */
[----:B------:R-:W-:-:S04]  /*1eb0*/  ULOP3.LUT UR5, UR26, 0x2, URZ, 0xfc, !UPT ;  /* 0x000000021a057892 */ /* 0x000fc8000f8efcff */
[----:B------:R-:W-:-:S09]  /*1ec0*/  UISETP.NE.AND UP0, UPT, UR5, 0x2, UPT ;  /* 0x000000020500788c */ /* 0x000fd2000bf05270 */
[----:B------:R-:W-:Y:S05]  /*1ed0*/  BRA.U UP0, `(.L_x_35) ;  /* 0x0000000100047547 */ /* 0x000fea000b800000 */
[----:B------:R-:W-:Y:S05]  /*1ee0*/  BPT.TRAP 0x1 ;  /* 0x000000040000795c */ /* 0x000fea0000300000 */
.L_x_35:
[----:B------:R-:W-:Y:S04]  /*1ef0*/  BSSY.RECONVERGENT B0, `(.L_x_36) ;  /* 0x0000003000007945 */ /* 0x000fe80003800200 */
[----:B------:R-:W-:Y:S05]  /*1f00*/  @P2 BRA `(.L_x_37) ;  /* 0x0000000000042947 */ /* 0x000fea0003800000 */
[----:B------:R-:W-:Y:S05]  /*1f10*/  BPT.TRAP 0x1 ;  /* 0x000000040000795c */ /* 0x000fea0000300000 */
.L_x_37:
[----:B------:R-:W-:Y:S05]  /*1f20*/  BSYNC.RECONVERGENT B0 ;  /* 0x0000000000007941 */ /* 0x000fea0003800200 */
.L_x_36:
        /* <DEDUP_REMOVED lines=13> */
[----:B------:R-:W-:Y:S01]  /*2000*/  ULEA UR8, UR4, UR27, 0xe ;  /* 0x0000001b04087291 */ /* 0x000fe2000f8e70ff */
[----:B------:R3:W4:Y:S01]  /*2010*/  SYNCS.PHASECHK.TRANS64.TRYWAIT P0, [UR7+0x20], R0 ;  /* 0x00002000ff0075a7 */ /* 0x0007220008001107 */
[----:B------:R-:W-:-:S02]  /*2020*/  UISETP.NE.AND UP0, UPT, UR13, UR29, UPT ;  /* 0x0000001d0d00728c */ /* 0x000fc4000bf05270 */
[----:B------:R-:W-:Y:S02]  /*2030*/  UIADD3 UR16, UPT, UPT, UR6, 0x4400, UR16 ;  /* 0x0000440006107890 */ /* 0x000fe4000fffe010 */
[----:B------:R-:W-:Y:S02]  /*2040*/  UIADD3.X UR23, UPT, UPT, URZ, UR31, URZ, UP1, !UPT ;  /* 0x0000001fff177290 */ /* 0x000fe40008ffe4ff */
        /* <DEDUP_REMOVED lines=8> */
[----:B------:R-:W-:Y:S01]  /*20d0*/  UMOV UR9, UR17 ;  /* 0x0000001100097c82 */ /* 0x000fe20008000000 */
[----:B------:R-:W-:Y:S01]  /*20e0*/  UMOV UR10, UR18 ;  /* 0x00000012000a7c82 */ /* 0x000fe20008000000 */
[----:B------:R-:W-:Y:S01]  /*20f0*/  UTMALDG.3D.MULTICAST [UR16], [UR22], UR7, desc[UR32] ;  /* 0x00002010160073b4 */ /* 0x000fe20008011807 */
[----:B------:R1:W-:Y:S02]  /*2100*/  UTMALDG.3D.MULTICAST [UR8], [UR14], UR4, desc[UR32] ;  /* 0x000020080e0073b4 */ /* 0x0003e40008011804 */
[----:B-1----:R-:W-:Y:S01]  /*2110*/  UMOV UR4, UR5 ;  /* 0x0000000500047c82 */ /* 0x002fe20008000000 */
[----:B---3--:R-:W-:Y:S05]  /*2120*/  BRA.U UP0, `(.L_x_38) ;  /* 0xfffffffd00447547 */ /* 0x008fea000b83ffff */
.L_x_32:
[C---:B------:R-:W-:Y:S01]  /*2130*/  LEA R3, R11.reuse, UR6, 0x3 ;  /* 0x000000060b037c11 */ /* 0x040fe2000f8e18ff */
[----:B------:R-:W-:Y:S01]  /*2140*/  NOP ;  /* 0x0000000000007918 */ /* 0x000fe20000000000 */
[----:B-1----:R-:W-:Y:S02]  /*2150*/  SHF.L.U32 R0, R10, 0x1f, RZ ;  /* 0x0000001f0a007819 */ /* 0x002fe400000006ff */
[----:B------:R-:W-:Y:S02]  /*2160*/  LEA R4, R11, UR6, 0x4 ;  /* 0x000000060b047c11 */ /* 0x000fe4000f8e20ff */
[----:B--2-4-:R-:W1:Y:S02]  /*2170*/  SYNCS.PHASECHK.TRANS64.TRYWAIT P0, [R3+URZ+0x70], R0 ;  /* 0x00007000030075a7 */ /* 0x014e6400080011ff */
[----:B-1----:R-:W-:Y:S05]  /*2180*/  @!P0 BRA `(.L_x_39) ;  /* 0x0000005800648947 */ /* 0x002fea0003800000 */
.L_x_115:
[----:B------:R-:W2:Y:S01]  /*2190*/  LDS.128 R4, [R4+0x100] ;  /* 0x0001000004047984 */ /* 0x000ea20000000c00 */
[----:B------:R-:W-:Y:S01]  /*21a0*/  UISETP.GE.AND UP0, UPT, UR42, 0x1, UPT ;  /* 0x000000012a00788c */ /* 0x000fe2000bf06270 */
[----:B------:R-:W-:Y:S01]  /*21b0*/  @!PT LDS RZ, [RZ] ;  /* 0x00000000fffff984 */ /* 0x000fe20000000800 */
[----:B------:R-:W-:Y:S01]  /*21c0*/  @!PT LDS RZ, [RZ] ;  /* 0x00000000fffff984 */ /* 0x000fe20000000800 */
[----:B------:R-:W-:Y:S01]  /*21d0*/  @!PT LDS RZ, [RZ] ;  /* 0x00000000fffff984 */ /* 0x000fe20000000800 */
[----:B------:R-:W-:Y:S01]  /*21e0*/  @!PT LDS RZ, [RZ] ;  /* 0x00000000fffff984 */ /* 0x000fe20000000800 */
[----:B------:R3:W-:Y:S06]  /*21f0*/  MEMBAR.ALL.CTA ;  /* 0x0000000000007992 */ /* 0x0007ec0000008000 */
[----:B---3--:R-:W3:Y:S01]  /*2200*/  FENCE.VIEW.ASYNC.S ;  /* 0x00000000000073c6 */ /* 0x008ee20000000000 */
[----:B--2---:R-:W-:-:S13]  /*2210*/  LOP3.LUT P0, RZ, R6, 0x1, RZ, 0xc0, !PT ;  /* 0x0000000106ff7812 */ /* 0x004fda000780c0ff */
[----:B---3--:R-:W-:Y:S01]  /*2220*/  VOTEU.ANY UP1, P0 ;  /* 0x0000000000ff7886 */ /* 0x008fe20000020100 */
[----:B------:R-:W-:-:S13]  /*2230*/  PLOP3.LUT P0, PT, PT, PT, UP1, 0x80, 0x8 ;  /* 0x000000000008781c */ /* 0x000fda0003f0f018 */
[----:B-1----:R-:W-:Y:S02]  /*2240*/  @P0 LOP3.LUT R0, R5, 0xffff, RZ, 0xc0, !PT ;  /* 0x0000ffff05000812 */ /* 0x002fe400078ec0ff */
[----:B------:R-:W-:Y:S02]  /*2250*/  @P0 MOV R2, R4 ;  /* 0x0000000400020202 */ /* 0x000fe40000000f00 */
[----:B------:R-:W-:Y:S01]  /*2260*/  @P0 R2UR UR7, R0 ;  /* 0x00000000000702ca */ /* 0x000fe200000e0000 */
[----:B------:R-:W-:Y:S01]  /*2270*/  VIADD R0, R3, 0x80 ;  /* 0x0000008003007836 */ /* 0x000fe20000000000 */
[----:B------:R-:W-:Y:S02]  /*2280*/  @P0 SHF.R.U32.HI R4, RZ, 0x10, R5 ;  /* 0x00000010ff040819 */ /* 0x000fe40000011605 */
[----:B------:R-:W-:Y:S02]  /*2290*/  @P0 R2UR UR8, R2 ;  /* 0x00000000020802ca */ /* 0x000fe400000e0000 */
[----:B------:R-:W-:-:S02]  /*22a0*/  PRMT R0, RZ, 0x654, R0 ;  /* 0x00000654ff007816 */ /* 0x000fc40000000000 */
[----:B------:R-:W-:Y:S02]  /*22b0*/  @P0 R2UR UR4, R4 ;  /* 0x00000000040402ca */ /* 0x000fe400000e0000 */
[----:B------:R1:W-:Y:S03]  /*22c0*/  SYNCS.ARRIVE.TRANS64.RED.A1T0 RZ, [R0+URZ], RZ ;  /* 0x000000ff00ff79a7 */ /* 0x0003e600081004ff */
[----:B------:R-:W-:-:S04]  /*22d0*/  @UP1 UMOV UR37, UR7 ;  /* 0x0000000700251c82 */ /* 0x000fc80008000000 */
[----:B------:R-:W-:-:S04]  /*22e0*/  @UP1 UMOV UR38, UR8 ;  /* 0x0000000800261c82 */ /* 0x000fc80008000000 */
[----:B------:R-:W-:Y:S01]  /*22f0*/  @UP1 UMOV UR36, UR4 ;  /* 0x0000000400241c82 */ /* 0x000fe20008000000 */
[----:B------:R-:W-:Y:S05]  /*2300*/  BRA.U !UP0, `(.L_x_40) ;  /* 0x0000000108d47547 */ /* 0x000fea000b800000 */
[----:B------:R-:W2:Y:S01]  /*2310*/  LDCU.128 UR12, c[0x0][0xb10] ;  /* 0x00016200ff0c77ac */ /* 0x000ea20008000c00 */
[----:B------:R-:W3:Y:S01]  /*2320*/  LDCU UR29, c[0x0][0xb20] ;  /* 0x00016400ff1d77ac */ /* 0x000ee20008000800 */
[----:B------:R-:W4:Y:S01]  /*2330*/  LDCU UR20, c[0x0][0xb0c] ;  /* 0x00016180ff1477ac */ /* 0x000f220008000800 */
[----:B------:R-:W1:Y:S01]  /*2340*/  LDCU.64 UR10, c[0x0][0xb28] ;  /* 0x00016500ff0a77ac */ /* 0x000e620008000a00 */
[----:B------:R-:W-:Y:S02]  /*2350*/  UISETP.NE.AND UP3, UPT, UR42, 0x1, UPT ;  /* 0x000000012a00788c */ /* 0x000fe4000bf65270 */
[----:B--2---:R-:W-:Y:S02]  /*2360*/  UIMAD.WIDE.U32 UR16, UR39, UR15, URZ ;  /* 0x0000000f271072a5 */ /* 0x004fe4000f8e00ff */
[----:B------:R-:W-:Y:S02]  /*2370*/  UIMAD.WIDE.U32 UR8, UR40, UR12, URZ ;  /* 0x0000000c280872a5 */ /* 0x000fe4000f8e00ff */
[----:B------:R-:W-:-:S02]  /*2380*/  UISETP.NE.AND UP0, UPT, UR14, 0x1, UPT ;  /* 0x000000010e00788c */ /* 0x000fc4000bf05270 */
[----:B------:R-:W-:Y:S01]  /*2390*/  UIMAD.WIDE.U32 UR22, UR37, UR15, URZ ;  /* 0x0000000f251672a5 */ /* 0x000fe2000f8e00ff */
[----:B------:R-:W-:Y:S02]  /*23a0*/  UMOV UR16, UR17 ;  /* 0x0000001100107c82 */ /* 0x000fe40008000000 */
[----:B------:R-:W-:Y:S01]  /*23b0*/  UMOV UR8, UR9 ;  /* 0x0000000900087c82 */ /* 0x000fe20008000000 */
[----:B---3--:R-:W-:Y:S02]  /*23c0*/  USHF.R.U32.HI UR16, URZ, UR29, UR16 ;  /* 0x0000001dff107299 */ /* 0x008fe40008011610 */
[----:B----4-:R-:W-:Y:S02]  /*23d0*/  UISETP.NE.AND UP2, UPT, UR20, 0x1, UPT ;  /* 0x000000011400788c */ /* 0x010fe4000bf45270 */
[----:B------:R-:W-:Y:S02]  /*23e0*/  USHF.R.U32.HI UR8, URZ, UR13, UR8 ;  /* 0x0000000dff087299 */ /* 0x000fe40008011608 */
[----:B------:R-:W-:-:S02]  /*23f0*/  USEL UR7, UR39, UR16, !UP0 ;  /* 0x0000001027077287 */ /* 0x000fc4000c000000 */
[----:B------:R-:W-:Y:S02]  /*2400*/  USEL UR8, UR40, UR8, !UP2 ;  /* 0x0000000828087287 */ /* 0x000fe4000d000000 */
[----:B-1----:R-:W-:Y:S01]  /*2410*/  UIMAD.WIDE.U32 UR16, UR7, UR10, URZ ;  /* 0x0000000a071072a5 */ /* 0x002fe2000f8e00ff */
[----:B------:R-:W-:Y:S01]  /*2420*/  UMOV UR4, UR23 ;  /* 0x0000001700047c82 */ /* 0x000fe20008000000 */
[----:B------:R-:W-:Y:S02]  /*2430*/  UIMAD.WIDE.U32 UR18, UR38, UR12, URZ ;  /* 0x0000000c261272a5 */ /* 0x000fe4000f8e00ff */
[----:B------:R-:W-:-:S03]  /*2440*/  UIMAD.WIDE.U32 UR22, UR8, UR10, URZ ;  /* 0x0000000a081672a5 */ /* 0x000fc6000f8e00ff */
[----:B------:R-:W-:Y:S01]  /*2450*/  UMOV UR16, UR17 ;  /* 0x0000001100107c82 */ /* 0x000fe20008000000 */
[----:B------:R-:W-:Y:S02]  /*2460*/  USHF.R.U32.HI UR4, URZ, UR29, UR4 ;  /* 0x0000001dff047299 */ /* 0x000fe40008011604 */
[----:B------:R-:W-:Y:S01]  /*2470*/  @UP3 USHF.R.U32.HI UR7, URZ, UR11, UR16 ;  /* 0x0000000bff073299 */ /* 0x000fe20008011610 */
[----:B------:R-:W-:Y:S01]  /*2480*/  UMOV UR18, UR19 ;  /* 0x0000001300127c82 */ /* 0x000fe20008000000 */
[----:B------:R-:W-:Y:S01]  /*2490*/  UMOV UR22, UR23 ;  /* 0x0000001700167c82 */ /* 0x000fe20008000000 */
[----:B------:R-:W-:Y:S02]  /*24a0*/  USHF.R.U32.HI UR13, URZ, UR13, UR18 ;  /* 0x0000000dff0d7299 */ /* 0x000fe40008011612 */
[----:B------:R-:W-:Y:S02]  /*24b0*/  USEL UR4, UR37, UR4, !UP0 ;  /* 0x0000000425047287 */ /* 0x000fe4000c000000 */
[----:B------:R-:W-:-:S02]  /*24c0*/  @UP3 USHF.R.U32.HI UR8, URZ, UR11, UR22 ;  /* 0x0000000bff083299 */ /* 0x000fc40008011616 */
[----:B------:R-:W-:Y:S02]  /*24d0*/  UIMAD UR9, UR42, UR7, URZ ;  /* 0x000000072a0972a4 */ /* 0x000fe4000f8e02ff */
[----:B------:R-:W-:Y:S02]  /*24e0*/  USEL UR7, UR38, UR13, !UP2 ;  /* 0x0000000d26077287 */ /* 0x000fe4000d000000 */
[----:B------:R-:W-:Y:S02]  /*24f0*/  UIMAD UR12, UR42, UR8, URZ ;  /* 0x000000082a0c72a4 */ /* 0x000fe4000f8e02ff */
[----:B------:R-:W-:Y:S02]  /*2500*/  UISETP.GE.AND UP0, UPT, UR4, UR9, UPT ;  /* 0x000000090400728c */ /* 0x000fe4000bf06270 */
[----:B------:R-:W-:Y:S02]  /*2510*/  UIMAD.WIDE.U32 UR16, UR4, UR10, URZ ;  /* 0x0000000a041072a5 */ /* 0x000fe4000f8e00ff */
[----:B------:R-:W-:-:S02]  /*2520*/  UISETP.GE.OR UP0, UPT, UR7, UR12, UP0 ;  /* 0x0000000c0700728c */ /* 0x000fc40008706670 */
        /* <DEDUP_REMOVED lines=19> */
.L_x_40:
[----:B------:R-:W2:Y:S02]  /*2660*/  LDCU UR4, c[0x0][0xb30] ;  /* 0x00016600ff0477ac */ /* 0x000ea40008000800 */
[----:B--2---:R-:W-:-:S09]  /*2670*/  UISETP.NE.AND UP0, UPT, UR4, 0x1, UPT ;  /* 0x000000010400788c */ /* 0x004fd2000bf05270 */
[----:B------:R-:W-:Y:S05]  /*2680*/  BRA.U UP0, `(.L_x_41) ;  /* 0x0000000100447547 */ /* 0x000fea000b800000 */
        /* <DEDUP_REMOVED lines=17> */
.L_x_41:
[----:B------:R-:W-:Y:S01]  /*27a0*/  VIADD R11, R11, 0x1 ;  /* 0x000000010b0b7836 */ /* 0x000fe20000000000 */
[----:B------:R-:W-:Y:S01]  /*27b0*/  R2UR UR4, R76 ;  /* 0x000000004c0472ca */ /* 0x000fe200000e0000 */
[----:B------:R-:W-:Y:S01]  /*27c0*/  UIADD3 UR16, UPT, UPT, UR38, UR63, URZ ;  /* 0x0000003f26107290 */ /* 0x000fe2000fffe0ff */
[----:B------:R-:W-:Y:S02]  /*27d0*/  PLOP3.LUT P1, PT, PT, PT, PT, 0x80, 0x8 ;  /* 0x000000000008781c */ /* 0x000fe40003f2f070 */
[----:B------:R-:W-:-:S04]  /*27e0*/  ISETP.NE.AND P0, PT, R11, 0x2, PT ;  /* 0x000000020b00780c */ /* 0x000fc80003f05270 */
[----:B-1----:R-:W-:Y:S02]  /*27f0*/  SEL R0, RZ, 0x1, P0 ;  /* 0x00000001ff007807 */ /* 0x002fe40000000000 */
[----:B------:R-:W-:Y:S02]  /*2800*/  SEL R11, R11, RZ, P0 ;  /* 0x000000ff0b0b7207 */ /* 0x000fe40000000000 */
[----:B------:R-:W-:Y:S01]  /*2810*/  LOP3.LUT R10, R10, R0, RZ, 0x3c, !PT ;  /* 0x000000000a0a7212 */ /* 0x000fe200078e3cff */
[----:B------:R-:W-:Y:S01]  /*2820*/  UIADD3 UR20, UPT, UPT, UR37, UR4, URZ ;  /* 0x0000000425147290 */ /* 0x000fe2000fffe0ff */
[----:B------:R-:W-:Y:S11]  /*2830*/  BRA.U UP1, `(.L_x_42) ;  /* 0xfffffff101347547 */ /* 0x000ff6000b83ffff */
[----:B------:R-:W-:Y:S01]  /*2840*/  UIADD3 UR7, UPT, UPT, UR6, 0x20, URZ ;  /* 0x0000002006077890 */ /* 0x000fe2000fffe0ff */
[----:B------:R-:W-:-:S03]  /*2850*/  SHF.L.U32 R2, R12, 0x1f, RZ ;  /* 0x0000001f0c027819 */ /* 0x000fc600000006ff */
[----:B------:R-:W-:-:S09]  /*2860*/  ULEA UR4, UR5, UR7, 0x3 ;  /* 0x0000000705047291 */ /* 0x000fd2000f8e18ff */
[----:B------:R-:W1:Y:S02]  /*2870*/  SYNCS.PHASECHK.TRANS64.TRYWAIT P0, [UR4], R2 ;  /* 0x00000002ff0075a7 */ /* 0x000e640008001104 */
[----:B-1----:R-:W-:Y:S05]  /*2880*/  @!P0 BRA `(.L_x_43) ;  /* 0x0000005000b88947 */ /* 0x002fea0003800000 */
.L_x_117:
[----:B------:R-:W-:-:S04]  /*2890*/  UIADD3 UR4, UPT, UPT, UR5, 0x1, URZ ;  /* 0x0000000105047890 */ /* 0x000fc8000fffe0ff */
[----:B------:R-:W-:-:S04]  /*28a0*/  UISETP.NE.AND UP0, UPT, UR4, 0x4, UPT ;  /* 0x000000040400788c */ /* 0x000fc8000bf05270 */
[----:B------:R-:W-:Y:S02]  /*28b0*/  USEL UR6, URZ, 0x1, UP0 ;  /* 0x00000001ff067887 */ /* 0x000fe40008000000 */
[----:B------:R-:W-:-:S04]  /*28c0*/  USEL UR4, UR4, URZ, UP0 ;  /* 0x000000ff04047287 */ /* 0x000fc80008000000 */
[----:B------:R-:W-:Y:S01]  /*28d0*/  ULEA UR5, UR4, UR7, 0x3 ;  /* 0x0000000704057291 */ /* 0x000fe2000f8e18ff */
[----:B-1----:R-:W-:-:S04]  /*28e0*/  LOP3.LUT R2, R12, UR6, RZ, 0x3c, !PT ;  /* 0x000000060c027c12 */ /* 0x002fc8000f8e3cff */
[----:B------:R-:W-:-:S04]  /*28f0*/  SHF.L.U32 R3, R2, 0x1f, RZ ;  /* 0x0000001f02037819 */ /* 0x000fc800000006ff */
[----:B------:R-:W1:Y:S02]  /*2900*/  SYNCS.PHASECHK.TRANS64.TRYWAIT P0, [UR5], R3 ;  /* 0x00000003ff0075a7 */ /* 0x000e640008001105 */
[----:B-1----:R-:W-:Y:S05]  /*2910*/  @!P0 BRA `(.L_x_44) ;  /* 0x0000005000ac8947 */ /* 0x002fea0003800000 */
.L_x_119:
[----:B------:R-:W-:-:S04]  /*2920*/  UIADD3 UR4, UPT, UPT, UR4, 0x1, URZ ;  /* 0x0000000104047890 */ /* 0x000fc8000fffe0ff */
[----:B------:R-:W-:-:S04]  /*2930*/  UISETP.NE.AND UP0, UPT, UR4, 0x4, UPT ;  /* 0x000000040400788c */ /* 0x000fc8000bf05270 */
[----:B------:R-:W-:Y:S02]  /*2940*/  USEL UR6, URZ, 0x1, UP0 ;  /* 0x00000001ff067887 */ /* 0x000fe40008000000 */
[----:B------:R-:W-:-:S04]  /*2950*/  USEL UR4, UR4, URZ, UP0 ;  /* 0x000000ff04047287 */ /* 0x000fc80008000000 */
[----:B------:R-:W-:Y:S01]  /*2960*/  ULEA UR5, UR4, UR7, 0x3 ;  /* 0x0000000704057291 */ /* 0x000fe2000f8e18ff */
[----:B------:R-:W-:-:S04]  /*2970*/  LOP3.LUT R2, R2, UR6, RZ, 0x3c, !PT ;  /* 0x0000000602027c12 */ /* 0x000fc8000f8e3cff */
[----:B-1----:R-:W-:-:S04]  /*2980*/  SHF.L.U32 R3, R2, 0x1f, RZ ;  /* 0x0000001f02037819 */ /* 0x002fc800000006ff */
[----:B------:R-:W1:Y:S02]  /*2990*/  SYNCS.PHASECHK.TRANS64.TRYWAIT P0, [UR5], R3 ;  /* 0x00000003ff0075a7 */ /* 0x000e640008001105 */
[----:B-1----:R-:W-:Y:S05]  /*29a0*/  @!P0 BRA `(.L_x_45) ;  /* 0x0000005000a08947 */ /* 0x002fea0003800000 */
.L_x_121:
[----:B------:R-:W-:-:S04]  /*29b0*/  UIADD3 UR4, UPT, UPT, UR4, 0x1, URZ ;  /* 0x0000000104047890 */ /* 0x000fc8000fffe0ff */
[----:B------:R-:W-:-:S04]  /*29c0*/  UISETP.NE.AND UP0, UPT, UR4, 0x4, UPT ;  /* 0x000000040400788c */ /* 0x000fc8000bf05270 */
[----:B------:R-:W-:Y:S02]  /*29d0*/  USEL UR5, URZ, 0x1, UP0 ;  /* 0x00000001ff057887 */ /* 0x000fe40008000000 */
[----:B------:R-:W-:-:S04]  /*29e0*/  USEL UR4, UR4, URZ, UP0 ;  /* 0x000000ff04047287 */ /* 0x000fc80008000000 */
[----:B------:R-:W-:Y:S01]  /*29f0*/  ULEA UR4, UR4, UR7, 0x3 ;  /* 0x0000000704047291 */ /* 0x000fe2000f8e18ff */
[----:B------:R-:W-:-:S04]  /*2a00*/  LOP3.LUT R2, R2, UR5, RZ, 0x3c, !PT ;  /* 0x0000000502027c12 */ /* 0x000fc8000f8e3cff */
[----:B------:R-:W-:Y:S01]  /*2a10*/  SHF.L.U32 R2, R2, 0x1f, RZ ;  /* 0x0000001f02027819 */ /* 0x000fe200000006ff */
[----:B-1----:R-:W-:-:S07]  /*2a20*/  IMAD.U32 R0, RZ, RZ, UR4 ;  /* 0x00000004ff007e24 */ /* 0x002fce000f8e00ff */
.L_x_46:
[----:B-1----:R1:W2:Y:S02]  /*2a30*/  SYNCS.PHASECHK.TRANS64.TRYWAIT P0, [R0+URZ], R2 ;  /* 0x00000002000075a7 */ /* 0x0022a400080011ff */
[----:B--2---:R-:W-:Y:S05]  /*2a40*/  @!P0 NANOSLEEP.SYNCS 0x989680 ;  /* 0x009896800000895d */ /* 0x004fea0003900000 */
[----:B------:R-:W2:Y:S02]  /*2a50*/  @!P0 SYNCS.PHASECHK.TRANS64 P0, [R0+URZ], R2 ;  /* 0x00000002000085a7 */ /* 0x000ea400080010ff */
[----:B--2---:R-:W-:Y:S05]  /*2a60*/  @P0 EXIT ;  /* 0x000000000000094d */ /* 0x004fea0003800000 */
[----:B------:R-:W-:Y:S05]  /*2a70*/  BRA `(.L_x_46) ;  /* 0xfffffffc00ec7947 */ /* 0x000fea000383ffff */
.L_x_22:
[----:B------:R-:W-:-:S04]  /*2a80*/  UISETP.NE.AND UP0, UPT, UR45, URZ, UPT ;  /* 0x000000ff2d00728c */ /* 0x000fc8000bf05270 */
[----:B------:R-:W-:-:S09]  /*2a90*/  UISETP.NE.OR UP0, UPT, UR17, 0x1, UP0 ;  /* 0x000000011100788c */ /* 0x000fd20008705670 */
[----:B------:R-:W-:Y:S05]  /*2aa0*/  BRA.U UP0, `(.L_x_47) ;  /* 0x0000000500487547 */ /* 0x000fea000b800000 */
[----:B------:R-:W-:Y:S01]  /*2ab0*/  ISETP.GE.U32.AND P2, PT, R0, 0x4, PT ;  /* 0x000000040000780c */ /* 0x000fe20003f46070 */
[----:B------:R-:W-:Y:S01]  /*2ac0*/  IMAD.MOV.U32 R12, RZ, RZ, 0x1 ;  /* 0x00000001ff0c7424 */ /* 0x000fe200078e00ff */
[----:B------:R-:W-:Y:S02]  /*2ad0*/  CS2R R10, SRZ ;  /* 0x00000000000a7805 */ /* 0x000fe4000001ff00 */
[----:B------:R-:W-:Y:S01]  /*2ae0*/  CS2R R8, SRZ ;  /* 0x0000000000087805 */ /* 0x000fe2000001ff00 */
[----:B------:R-:W-:Y:S01]  /*2af0*/  UMOV UR6, 0x400 ;  /* 0x0000040000067882 */ /* 0x000fe20000000000 */
[----:B------:R-:W-:Y:S01]  /*2b00*/  UMOV UR5, URZ ;  /* 0x000000ff00057c82 */ /* 0x000fe20008000000 */
[----:B------:R-:W-:-:S12]  /*2b10*/  ULEA UR6, UR45, UR6, 0x18 ;  /* 0x000000062d067291 */ /* 0x000fd8000f8ec0ff */
.L_x_51:
[----:B------:R-:W-:Y:S02]  /*2b20*/  LEA R2, R8, UR6, 0x3 ;  /* 0x0000000608027c11 */ /* 0x000fe4000f8e18ff */
[----:B------:R-:W-:-:S03]  /*2b30*/  SHF.L.U32 R4, R9, 0x1f, RZ ;  /* 0x0000001f09047819 */ /* 0x000fc600000006ff */
[----:B------:R-:W-:Y:S01]  /*2b40*/  VIADD R5, R2, 0xe0 ;  /* 0x000000e002057836 */ /* 0x000fe20000000000 */
[----:B------:R-:W2:Y:S02]  /*2b50*/  SYNCS.PHASECHK.TRANS64.TRYWAIT P0, [R2+URZ+0xd0], R4 ;  /* 0x0000d004020075a7 */ /* 0x000ea400080011ff */
[----:B--2---:R-:W-:Y:S05]  /*2b60*/  @!P0 BRA `(.L_x_48) ;  /* 0x0000005000488947 */ /* 0x004fea0003800000 */
.L_x_122:
[----:B------:R-:W-:Y:S01]  /*2b70*/  ULEA UR4, UR5, UR6, 0x3 ;  /* 0x0000000605047291 */ /* 0x000fe2000f8e18ff */
[----:B--2---:R-:W-:Y:S01]  /*2b80*/  PRMT R2, RZ, 0x654, R5 ;  /* 0x00000654ff027816 */ /* 0x004fe20000000005 */
[----:B------:R-:W-:Y:S01]  /*2b90*/  @!P2 IMAD.MOV.U32 R4, RZ, RZ, 0x10 ;  /* 0x00000010ff04a424 */ /* 0x000fe200078e00ff */
[----:B------:R-:W-:Y:S01]  /*2ba0*/  SHF.L.U32 R5, R12, 0x1f, RZ ;  /* 0x0000001f0c057819 */ /* 0x000fe200000006ff */
[----:B------:R-:W-:Y:S01]  /*2bb0*/  UIADD3 UR7, UPT, UPT, UR4, 0x70, URZ ;  /* 0x0000007004077890 */ /* 0x000fe2000fffe0ff */
[----:B------:R2:W-:Y:S05]  /*2bc0*/  SYNCS.ARRIVE.TRANS64.RED.A1T0 RZ, [R2+URZ], RZ ;  /* 0x000000ff02ff79a7 */ /* 0x0005ea00081004ff */
[----:B------:R-:W-:Y:S01]  /*2bd0*/  IMAD.U32 R6, RZ, RZ, UR7 ;  /* 0x00000007ff067e24 */ /* 0x000fe2000f8e00ff */
[----:B------:R-:W3:Y:S04]  /*2be0*/  SYNCS.PHASECHK.TRANS64.TRYWAIT P0, [UR4+0x80], R5 ;  /* 0x00008005ff0075a7 */ /* 0x000ee80008001104 */
[----:B------:R-:W-:Y:S01]  /*2bf0*/  PRMT R6, R0, 0x654, R6 ;  /* 0x0000065400067816 */ /* 0x000fe20000000006 */
[----:B--23--:R-:W-:Y:S06]  /*2c00*/  @!P0 BRA `(.L_x_49) ;  /* 0x0000005000348947 */ /* 0x00cfec0003800000 */
.L_x_124:
[----:B------:R-:W-:Y:S01]  /*2c10*/  ULEA UR8, UR5, UR6, 0x4 ;  /* 0x0000000605087291 */ /* 0x000fe2000f8e20ff */
[----:B------:R-:W-:Y:S01]  /*2c20*/  SEL R3, R6, R3, !P2 ;  /* 0x0000000306037207 */ /* 0x000fe20005000000 */
[----:B------:R-:W-:Y:S01]  /*2c30*/  UIADD3 UR9, UPT, UPT, UR4, 0x70, URZ ;  /* 0x0000007004097890 */ /* 0x000fe2000fffe0ff */
[----:B--2---:R-:W-:Y:S01]  /*2c40*/  LEA R2, R11, UR6, 0x3 ;  /* 0x000000060b027c11 */ /* 0x004fe2000f8e18ff */
[----:B------:R-:W-:Y:S01]  /*2c50*/  UIADD3 UR8, UPT, UPT, UR8, 0x100, URZ ;  /* 0x0000010008087890 */ /* 0x000fe2000fffe0ff */
[----:B------:R2:W-:Y:S01]  /*2c60*/  @!P2 SYNCS.ARRIVE.TRANS64.RED RZ, [R3+URZ], R4 ;  /* 0x0000000403ffa9a7 */ /* 0x0005e200080004ff */
[----:B------:R-:W-:Y:S01]  /*2c70*/  UIADD3 UR4, UPT, UPT, UR5, 0x1, URZ ;  /* 0x0000000105047890 */ /* 0x000fe2000fffe0ff */
[----:B------:R-:W-:-:S03]  /*2c80*/  VIADD R8, R8, 0x1 ;  /* 0x0000000108087836 */ /* 0x000fc60000000000 */
[----:B------:R-:W-:Y:S02]  /*2c90*/  UISETP.NE.AND UP0, UPT, UR4, 0x2, UPT ;  /* 0x000000020400788c */ /* 0x000fe4000bf05270 */
[----:B------:R-:W-:Y:S01]  /*2ca0*/  ISETP.NE.AND P0, PT, R8, 0x2, PT ;  /* 0x000000020800780c */ /* 0x000fe20003f05270 */
[----:B------:R-:W-:Y:S06]  /*2cb0*/  UGETNEXTWORKID.BROADCAST [UR8], [UR9] ;  /* 0x00000000080073ca */ /* 0x000fec0008000100 */
[----:B------:R-:W-:Y:S02]  /*2cc0*/  USEL UR7, URZ, 0x1, UP0 ;  /* 0x00000001ff077887 */ /* 0x000fe40008000000 */
[----:B------:R-:W-:-:S04]  /*2cd0*/  USEL UR5, UR4, URZ, UP0 ;  /* 0x000000ff04057287 */ /* 0x000fc80008000000 */
[----:B------:R-:W-:Y:S02]  /*2ce0*/  LOP3.LUT R12, R12, UR7, RZ, 0x3c, !PT ;  /* 0x000000070c0c7c12 */ /* 0x000fe4000f8e3cff */
[----:B--2---:R-:W-:-:S04]  /*2cf0*/  SHF.L.U32 R4, R10, 0x1f, RZ ;  /* 0x0000001f0a047819 */ /* 0x004fc800000006ff */
[----:B------:R-:W2:Y:S02]  /*2d00*/  SYNCS.PHASECHK.TRANS64.TRYWAIT P1, [R2+URZ+0x70], R4 ;  /* 0x00007004020075a7 */ /* 0x000ea400080211ff */
[----:B--2---:R-:W-:Y:S05]  /*2d10*/  @!P1 BRA `(.L_x_50) ;  /* 0x0000005000089947 */ /* 0x004fea0003800000 */
.L_x_125:
[C---:B--2---:R-:W-:Y:S01]  /*2d20*/  LEA R4, R11.reuse, UR6, 0x4 ;  /* 0x000000060b047c11 */ /* 0x044fe2000f8e20ff */
[----:B------:R-:W-:Y:S01]  /*2d30*/  VIADD R2, R2, 0x80 ;  /* 0x0000008002027836 */ /* 0x000fe20000000000 */
[----:B------:R-:W-:Y:S01]  /*2d40*/  SEL R8, R8, RZ, P0 ;  /* 0x000000ff08087207 */ /* 0x000fe20000000000 */
[----:B------:R-:W-:-:S03]  /*2d50*/  VIADD R11, R11, 0x1 ;  /* 0x000000010b0b7836 */ /* 0x000fc60000000000 */
[----:B------:R-:W2:Y:S01]  /*2d60*/  LDS.128 R4, [R4+0x100] ;  /* 0x0001000004047984 */ /* 0x000ea20000000c00 */
[----:B------:R-:W-:Y:S02]  /*2d70*/  PRMT R2, RZ, 0x654, R2 ;  /* 0x00000654ff027816 */ /* 0x000fe40000000002 */
[C---:B------:R-:W-:Y:S01]  /*2d80*/  ISETP.NE.AND P1, PT, R11.reuse, 0x2, PT ;  /* 0x000000020b00780c */ /* 0x040fe20003f25270 */
[----:B------:R-:W-:Y:S01]  /*2d90*/  @!PT LDS RZ, [RZ] ;  /* 0x00000000fffff984 */ /* 0x000fe20000000800 */
[----:B------:R-:W-:Y:S01]  /*2da0*/  @!PT LDS RZ, [RZ] ;  /* 0x00000000fffff984 */ /* 0x000fe20000000800 */
[----:B------:R-:W-:Y:S01]  /*2db0*/  @!PT LDS RZ, [RZ] ;  /* 0x00000000fffff984 */ /* 0x000fe20000000800 */
[----:B------:R-:W-:Y:S01]  /*2dc0*/  @!PT LDS RZ, [RZ] ;  /* 0x00000000fffff984 */ /* 0x000fe20000000800 */
[----:B------:R3:W-:Y:S06]  /*2dd0*/  MEMBAR.ALL.CTA ;  /* 0x0000000000007992 */ /* 0x0007ec0000008000 */
[----:B---3--:R-:W3:Y:S01]  /*2de0*/  FENCE.VIEW.ASYNC.S ;  /* 0x00000000000073c6 */ /* 0x008ee20000000000 */
[----:B------:R-:W-:Y:S01]  /*2df0*/  SEL R11, R11, RZ, P1 ;  /* 0x000000ff0b0b7207 */ /* 0x000fe20000800000 */
[----:B---3--:R3:W-:Y:S01]  /*2e00*/  SYNCS.ARRIVE.TRANS64.RED.A1T0 RZ, [R2+URZ], RZ ;  /* 0x000000ff02ff79a7 */ /* 0x0087e200081004ff */
[----:B--2---:R-:W-:-:S02]  /*2e10*/  LOP3.LUT P3, RZ, R6, 0x1, RZ, 0xc0, !PT ;  /* 0x0000000106ff7812 */ /* 0x004fc4000786c0ff */
[----:B------:R-:W-:-:S04]  /*2e20*/  SEL R4, RZ, 0x1, P1 ;  /* 0x00000001ff047807 */ /* 0x000fc80000800000 */
[----:B------:R-:W-:Y:S02]  /*2e30*/  LOP3.LUT R10, R10, R4, RZ, 0x3c, !PT ;  /* 0x000000040a0a7212 */ /* 0x000fe400078e3cff */
[----:B---3--:R-:W-:-:S04]  /*2e40*/  SEL R2, RZ, 0x1, P0 ;  /* 0x00000001ff027807 */ /* 0x008fc80000000000 */
[----:B------:R-:W-:Y:S01]  /*2e50*/  LOP3.LUT R9, R9, R2, RZ, 0x3c, !PT ;  /* 0x0000000209097212 */ /* 0x000fe200078e3cff */
[----:B------:R-:W-:Y:S06]  /*2e60*/  @P3 BRA `(.L_x_51) ;  /* 0xfffffffc002c3947 */ /* 0x000fec000383ffff */
[----:B------:R-:W-:Y:S01]  /*2e70*/  ULEA UR4, UR5, UR6, 0x3 ;  /* 0x0000000605047291 */ /* 0x000fe2000f8e18ff */
[----:B------:R-:W-:-:S08]  /*2e80*/  SHF.L.U32 R2, R12, 0x1f, RZ ;  /* 0x0000001f0c027819 */ /* 0x000fd000000006ff */
[----:B------:R-:W2:Y:S02]  /*2e90*/  SYNCS.PHASECHK.TRANS64 P0, [UR4+0x80], R2 ;  /* 0x00008002ff0075a7 */ /* 0x000ea40008001004 */
[----:B--2---:R-:W-:Y:S05]  /*2ea0*/  @P0 BRA `(.L_x_52) ;  /* 0x0000000000080947 */ /* 0x004fea0003800000 */
[----:B------:R-:W2:Y:S02]  /*2eb0*/  SYNCS.PHASECHK.TRANS64.TRYWAIT P0, [UR4+0x80], R2 ;  /* 0x00008002ff0075a7 */ /* 0x000ea40008001104 */
[----:B--2---:R-:W-:Y:S05]  /*2ec0*/  @!P0 BRA `(.L_x_53) ;  /* 0x0000004c00b08947 */ /* 0x004fea0003800000 */
.L_x_52:
[----:B------:R-:W-:-:S04]  /*2ed0*/  UIADD3 UR7, UPT, UPT, UR5, 0x1, URZ ;  /* 0x0000000105077890 */ /* 0x000fc8000fffe0ff */
[----:B------:R-:W-:-:S04]  /*2ee0*/  UISETP.NE.AND UP0, UPT, UR7, 0x2, UPT ;  /* 0x000000020700788c */ /* 0x000fc8000bf05270 */
[----:B------:R-:W-:Y:S02]  /*2ef0*/  USEL UR8, URZ, 0x1, UP0 ;  /* 0x00000001ff087887 */ /* 0x000fe40008000000 */
[----:B------:R-:W-:-:S04]  /*2f00*/  USEL UR7, UR7, URZ, UP0 ;  /* 0x000000ff07077287 */ /* 0x000fc80008000000 */
[----:B------:R-:W-:Y:S01]  /*2f10*/  ULEA UR7, UR7, UR6, 0x3 ;  /* 0x0000000607077291 */ /* 0x000fe2000f8e18ff */
[----:B--2---:R-:W-:-:S04]  /*2f20*/  LOP3.LUT R2, R12, UR8, RZ, 0x3c, !PT ;  /* 0x000000080c027c12 */ /* 0x004fc8000f8e3cff */
[----:B------:R-:W-:-:S04]  /*2f30*/  SHF.L.U32 R0, R2, 0x1f, RZ ;  /* 0x0000001f02007819 */ /* 0x000fc800000006ff */
[----:B------:R-:W2:Y:S02]  /*2f40*/  SYNCS.PHASECHK.TRANS64 P0, [UR7+0x80], R0 ;  /* 0x00008000ff0075a7 */ /* 0x000ea40008001007 */
[----:B-12---:R-:W-:Y:S05]  /*2f50*/  @P0 EXIT ;  /* 0x000000000000094d */ /* 0x006fea0003800000 */
[----:B------:R-:W-:Y:S02]  /*2f60*/  SHF.L.U32 R2, R2, 0x1f, RZ ;  /* 0x0000001f02027819 */ /* 0x000fe400000006ff */
[----:B------:R-:W-:-:S07]  /*2f70*/  MOV R0, UR7 ;  /* 0x0000000700007c02 */ /* 0x000fce0008000f00 */
.L_x_54:
[----:B-1----:R1:W2:Y:S02]  /*2f80*/  SYNCS.PHASECHK.TRANS64.TRYWAIT P0, [R0+URZ+0x80], R2 ;  /* 0x00008002000075a7 */ /* 0x0022a400080011ff */
[----:B--2---:R-:W-:Y:S05]  /*2f90*/  @!P0 NANOSLEEP.SYNCS 0x989680 ;  /* 0x009896800000895d */ /* 0x004fea0003900000 */
[----:B------:R-:W2:Y:S02]  /*2fa0*/  @!P0 SYNCS.PHASECHK.TRANS64 P0, [R0+URZ+0x80], R2 ;  /* 0x00008002000085a7 */ /* 0x000ea400080010ff */
[----:B--2---:R-:W-:Y:S05]  /*2fb0*/  @P0 EXIT ;  /* 0x000000000000094d */ /* 0x004fea0003800000 */
[----:B------:R-:W-:Y:S05]  /*2fc0*/  BRA `(.L_x_54) ;  /* 0xfffffffc00ec7947 */ /* 0x000fea000383ffff */
.L_x_47:
[----:B------:R-:W-:Y:S05]  /*2fd0*/  BRA.U UP4, `(.L_x_55) ;  /* 0x0000000d04d47547 */ /* 0x000fea000b800000 */
[----:B------:R-:W-:Y:S01]  /*2fe0*/  UMOV UR4, 0x40 ;  /* 0x0000004000047882 */ /* 0x000fe20000000000 */
[----:B------:R-:W-:Y:S01]  /*2ff0*/  NOP ;  /* 0x0000000000007918 */ /* 0x000fe20000000000 */
[----:B------:R-:W-:Y:S01]  /*3000*/  ULEA UR5, UR45, UR4, 0x18 ;  /* 0x000000042d057291 */ /* 0x000fe2000f8ec0ff */
[----:B------:R-:W-:Y:S02]  /*3010*/  UMOV UR6, 0x400 ;  /* 0x0000040000067882 */ /* 0x000fe40000000000 */
[----:B------:R-:W-:-:S06]  /*3020*/  ULEA UR6, UR45, UR6, 0x18 ;  /* 0x000000062d067291 */ /* 0x000fcc000f8ec0ff */
[----:B------:R-:W2:Y:S02]  /*3030*/  LDS.U8 R0, [UR5+0x1c] ;  /* 0x00001c05ff007984 */ /* 0x000ea40008000000 */
[----:B--2---:R-:W-:-:S13]  /*3040*/  ISETP.NE.AND P0, PT, R0, RZ, PT ;  /* 0x000000ff0000720c */ /* 0x004fda0003f05270 */
[----:B------:R-:W-:Y:S05]  /*3050*/  @P0 BRA `(.L_x_56) ;  /* 0x0000000000580947 */ /* 0x000fea0003800000 */
[----:B------:R-:W-:-:S13]  /*3060*/  ELECT P0, URZ, PT ;  /* 0x0000000000ff782f */ /* 0x000fda0003800000 */
[----:B------:R-:W-:Y:S05]  /*3070*/  @!P0 BRA `(.L_x_57) ;  /* 0x0000000000608947 */ /* 0x000fea0003800000 */
[----:B------:R-:W-:Y:S01]  /*3080*/  UMOV UR4, 0x10 ;  /* 0x0000001000047882 */ /* 0x000fe20000000000 */
[----:B------:R-:W-:Y:S01]  /*3090*/  HFMA2 R0, -RZ, RZ, 0, 5.9604644775390625e-08 ;  /* 0x00000001ff007431 */ /* 0x000fe200000001ff */
[----:B------:R-:W-:-:S03]  /*30a0*/  MOV R3, 0xffff ;  /* 0x0000ffff00037802 */ /* 0x000fc60000000f00 */
[----:B------:R-:W-:Y:S04]  /*30b0*/  DEPBAR.LE SB2, 0x36 ;  /* 0x0000ad800000791a */ /* 0x000fe80000000000 */
[----:B------:R-:W2:Y:S02]  /*30c0*/  UTCATOMSWS.FIND_AND_SET.ALIGN UP0, UR4, UR4 ;  /* 0x00000004000475e3 */ /* 0x000ea40008000800 */
[----:B--2---:R-:W-:Y:S01]  /*30d0*/  MOV R4, UR4 ;  /* 0x0000000400047c02 */ /* 0x004fe20008000f00 */
[----:B------:R-:W-:Y:S06]  /*30e0*/  BRA.U UP0, `(.L_x_58) ;  /* 0x0000000100187547 */ /* 0x000fec000b800000 */
.L_x_59:
[----:B------:R-:W-:Y:S05]  /*30f0*/  NANOSLEEP 0x64 ;  /* 0x000000640000795d */ /* 0x000fea0003800000 */
[----:B------:R-:W-:-:S05]  /*3100*/  UMOV UR4, 0x10 ;  /* 0x0000001000047882 */ /* 0x000fca0000000000 */
[----:B------:R-:W-:Y:S04]  /*3110*/  DEPBAR.LE SB2, 0x36 ;  /* 0x0000ad800000791a */ /* 0x000fe80000000000 */
[----:B------:R-:W2:Y:S02]  /*3120*/  UTCATOMSWS.FIND_AND_SET.ALIGN UP0, UR4, UR4 ;  /* 0x00000004000475e3 */ /* 0x000ea40008000800 */
[----:B--2---:R-:W-:Y:S01]  /*3130*/  MOV R4, UR4 ;  /* 0x0000000400047c02 */ /* 0x004fe20008000f00 */
[----:B------:R-:W-:Y:S05]  /*3140*/  BRA.U !UP0, `(.L_x_59) ;  /* 0xfffffffd08e87547 */ /* 0x000fea000b83ffff */
.L_x_58:
[-C--:B------:R-:W-:Y:S02]  /*3150*/  SHF.L.U32 R3, R3, R4.reuse, RZ ;  /* 0x0000000403037219 */ /* 0x080fe400000006ff */
[----:B------:R-:W-:Y:S01]  /*3160*/  SHF.L.U32 R0, R0, R4, RZ ;  /* 0x0000000400007219 */ /* 0x000fe200000006ff */
[----:B------:R-:W-:Y:S02]  /*3170*/  IMAD.SHL.U32 R4, R4, 0x20, RZ ;  /* 0x0000002004047824 */ /* 0x000fe400078e00ff */
[----:B------:R2:W-:Y:S04]  /*3180*/  ATOMS.OR RZ, [UR5+0x14], R3 ;  /* 0x00001403ffff798c */ /* 0x0005e8000b000005 */
[----:B------:R2:W-:Y:S04]  /*3190*/  ATOMS.OR RZ, [UR5+0x18], R0 ;  /* 0x00001800ffff798c */ /* 0x0005e8000b000005 */
[----:B------:R2:W-:Y:S01]  /*31a0*/  STS [UR6+0x120], R4 ;  /* 0x00012004ff007988 */ /* 0x0005e20008000806 */
[----:B------:R-:W-:Y:S05]  /*31b0*/  BRA `(.L_x_57) ;  /* 0x0000000000107947 */ /* 0x000fea0003800000 */
.L_x_56:
[----:B------:R-:W-:Y:S02]  /*31c0*/  MOV R0, 0xffffffff ;  /* 0xffffffff00007802 */ /* 0x000fe40000000f00 */
[----:B------:R-:W-:-:S03]  /*31d0*/  MOV R4, 0x3200 ;  /* 0x0000320000047802 */ /* 0x000fc60000000f00 */
[----:B------:R2:W-:Y:S04]  /*31e0*/  STS [UR6+0x120], R0 ;  /* 0x00012000ff007988 */ /* 0x0005e80008000806 */
[----:B-12--5:R-:W-:Y:S05]  /*31f0*/  CALL.REL.NOINC `($__internal_1_$__cuda_sm10x_tcgen05_guardrail_trap_phase_invalid_during_alloc) ;  /* 0x0000005000707944 */ /* 0x026fea0003c00000 */
.L_x_57:
[----:B------:R-:W-:Y:S05]  /*3200*/  WARPSYNC.ALL ;  /* 0x0000000000007948 */ /* 0x000fea0003800000 */
[----:B------:R-:W3:Y:S01]  /*3210*/  S2UR UR4, SR_CgaCtaId ;  /* 0x00000000000479c3 */ /* 0x000ee20000008800 */
[----:B------:R-:W-:Y:S01]  /*3220*/  UMOV UR26, 0x400 ;  /* 0x00000400001a7882 */ /* 0x000fe20000000000 */
[----:B------:R-:W-:-:S06]  /*3230*/  NOP ;  /* 0x0000000000007918 */ /* 0x000fcc0000000000 */
[----:B------:R-:W-:Y:S06]  /*3240*/  BAR.ARV 0x6, 0xa0 ;  /* 0x0182800000007b1d */ /* 0x000fec0000002000 */
[----:B------:R-:W4:Y:S01]  /*3250*/  LDCU UR5, c[0x0][0x38c] ;  /* 0x00007180ff0577ac */ /* 0x000f220008000800 */
[----:B------:R-:W-:Y:S01]  /*3260*/  LOP3.LUT R2, R2, 0xffff, RZ, 0xc0, !PT ;  /* 0x0000ffff02027812 */ /* 0x000fe200078ec0ff */
[----:B------:R-:W-:Y:S01]  /*3270*/  IMAD.MOV.U32 R11, RZ, RZ, 0x1 ;  /* 0x00000001ff0b7424 */ /* 0x000fe200078e00ff */
[----:B------:R-:W-:Y:S01]  /*3280*/  CS2R R8, SRZ ;  /* 0x0000000000087805 */ /* 0x000fe2000001ff00 */
[----:B------:R-:W1:Y:S01]  /*3290*/  LDCU UR7, c[0x0][0x38c] ;  /* 0x00007180ff0777ac */ /* 0x000e620008000800 */
[----:B------:R-:W-:Y:S01]  /*32a0*/  R2UR UR27, R2 ;  /* 0x00000000021b72ca */ /* 0x000fe200000e0000 */
[----:B------:R-:W-:Y:S01]  /*32b0*/  IMAD.MOV.U32 R10, RZ, RZ, RZ ;  /* 0x000000ffff0a7224 */ /* 0x000fe200078e00ff */
[----:B------:R-:W-:Y:S01]  /*32c0*/  UMOV UR30, URZ ;  /* 0x000000ff001e7c82 */ /* 0x000fe20008000000 */
[----:B------:R-:W-:Y:S01]  /*32d0*/  UMOV UR24, URZ ;  /* 0x000000ff00187c82 */ /* 0x000fe20008000000 */
[----:B---3--:R-:W-:Y:S01]  /*32e0*/  ULEA UR26, UR4, UR26, 0x18 ;  /* 0x0000001a041a7291 */ /* 0x008fe2000f8ec0ff */
[----:B------:R-:W-:Y:S01]  /*32f0*/  UMOV UR38, 0x0 ;  /* 0x0000000000267882 */ /* 0x000fe20000000000 */
[----:B------:R-:W-:-:S02]  /*3300*/  UMOV UR39, 0x42004a0 ;  /* 0x042004a000277882 */ /* 0x000fc40000000000 */
[----:B------:R-:W-:Y:S02]  /*3310*/  UIADD3 UR4, UPT, UPT, UR26, 0x4400, URZ ;  /* 0x000044001a047890 */ /* 0x000fe4000fffe0ff */
[----:B------:R-:W-:Y:S02]  /*3320*/  UIADD3 UR6, UPT, UPT, UR26, 0xc400, URZ ;  /* 0x0000c4001a067890 */ /* 0x000fe4000fffe0ff */
[----:B----4-:R-:W-:Y:S01]  /*3330*/  UIADD3 UR5, UPT, UPT, UR5, 0x7f, URZ ;  /* 0x0000007f05057890 */ /* 0x010fe2000fffe0ff */
[----:B--2---:R-:W2:Y:S01]  /*3340*/  LDS R0, [UR26+0x120] ;  /* 0x0001201aff007984 */ /* 0x004ea20008000800 */
[----:B-1----:R-:W-:Y:S01]  /*3350*/  UMOV UR36, 0x0 ;  /* 0x0000000000247882 */ /* 0x002fe20000000000 */
[----:B------:R-:W-:Y:S01]  /*3360*/  UMOV UR37, 0x42004a0 ;  /* 0x042004a000257882 */ /* 0x000fe20000000000 */
[----:B------:R-:W-:Y:S02]  /*3370*/  USHF.R.S32.HI UR40, URZ, 0x1f, UR5 ;  /* 0x0000001fff287899 */ /* 0x000fe40008011405 */
[----:B------:R-:W-:-:S02]  /*3380*/  UISETP.GE.AND UP4, UPT, UR7, 0x1, UPT ;  /* 0x000000010700788c */ /* 0x000fc4000bf86270 */
[----:B------:R-:W-:Y:S02]  /*3390*/  ULEA.HI UR40, UR40, UR5, URZ, 0x7 ;  /* 0x0000000528287291 */ /* 0x000fe4000f8f38ff */
[----:B------:R-:W-:Y:S02]  /*33a0*/  USHF.R.U32.HI UR5, URZ, 0x4, UR4 ;  /* 0x00000004ff057899 */ /* 0x000fe40008011604 */
[----:B------:R-:W-:Y:S02]  /*33b0*/  USHF.R.S32.HI UR40, URZ, 0x7, UR40 ;  /* 0x00000007ff287899 */ /* 0x000fe40008011428 */
[----:B------:R-:W-:Y:S02]  /*33c0*/  USHF.R.U32.HI UR4, URZ, 0x4, UR6 ;  /* 0x00000004ff047899 */ /* 0x000fe40008011606 */
[----:B------:R-:W-:Y:S02]  /*33d0*/  UISETP.LT.AND UP0, UPT, UR40, 0x1, UPT ;  /* 0x000000012800788c */ /* 0x000fe4000bf01270 */
[----:B------:R-:W-:-:S02]  /*33e0*/  ULOP3.LUT UR5, UR5, 0x3fff, URZ, 0xc0, !UPT ;  /* 0x00003fff05057892 */ /* 0x000fc4000f8ec0ff */
[----:B------:R-:W-:Y:S02]  /*33f0*/  ULOP3.LUT UR4, UR4, 0x3fff, URZ, 0xc0, !UPT ;  /* 0x00003fff04047892 */ /* 0x000fe4000f8ec0ff */
[----:B------:R-:W-:Y:S02]  /*3400*/  USEL UR41, UR40, 0x1, !UP0 ;  /* 0x0000000128297887 */ /* 0x000fe4000c000000 */
[----:B------:R-:W-:Y:S02]  /*3410*/  ULOP3.LUT UR28, UR5, 0x10000, URZ, 0xfc, !UPT ;  /* 0x00010000051c7892 */ /* 0x000fe4000f8efcff */
[----:B------:R-:W-:Y:S02]  /*3420*/  ULOP3.LUT UR29, UR4, 0x10000, URZ, 0xfc, !UPT ;  /* 0x00010000041d7892 */ /* 0x000fe4000f8efcff */
[----:B------:R-:W-:Y:S01]  /*3430*/  UIADD3 UR41, UPT, UPT, -UR41, URZ, URZ ;  /* 0x000000ff29297290 */ /* 0x000fe2000fffe1ff */
[----:B------:R-:W-:Y:S01]  /*3440*/  UMOV UR34, 0x0 ;  /* 0x0000000000227882 */ /* 0x000fe20000000000 */
[----:B------:R-:W-:Y:S01]  /*3450*/  UMOV UR35, 0x42004a0 ;  /* 0x042004a000237882 */ /* 0x000fe20000000000 */
[----:B------:R-:W-:Y:S01]  /*3460*/  UMOV UR32, 0x0 ;  /* 0x0000000000207882 */ /* 0x000fe20000000000 */
[----:B------:R-:W-:Y:S01]  /*3470*/  UMOV UR33, 0x42004a0 ;  /* 0x042004a000217882 */ /* 0x000fe20000000000 */
[----:B--2---:R-:W-:-:S15]  /*3480*/  R2UR UR42, R0 ;  /* 0x00000000002a72ca */ /* 0x004fde00000e0000 */
.L_x_66:
[----:B------:R-:W-:Y:S02]  /*3490*/  LEA R0, R10, UR26, 0x3 ;  /* 0x0000001a0a007c11 */ /* 0x000fe4000f8e18ff */
[----:B------:R-:W-:Y:S02]  /*34a0*/  SHF.L.U32 R2, R9, 0x1f, RZ ;  /* 0x0000001f09027819 */ /* 0x000fe400000006ff */
[----:B------:R-:W-:Y:S01]  /*34b0*/  PLOP3.LUT P0, PT, PT, PT, UP4, 0x80, 0x8 ;  /* 0x000000000008781c */ /* 0x000fe20003f0f048 */
[----:B------:R-:W-:Y:S01]  /*34c0*/  VIADD R3, R0, 0x80 ;  /* 0x0000008000037836 */ /* 0x000fe20000000000 */
[----:B-1----:R-:W1:Y:S02]  /*34d0*/  SYNCS.PHASECHK.TRANS64.TRYWAIT P1, [R0+URZ+0x70], R2 ;  /* 0x00007002000075a7 */ /* 0x002e6400080211ff */
[----:B-1-3--:R-:W-:Y:S09]  /*34e0*/  @!P1 BRA `(.L_x_60) ;  /* 0x0000004800409947 */ /* 0x00aff20003800000 */
.L_x_127:
[----:B------:R-:W-:Y:S01]  /*34f0*/  LEA R4, R10, UR26, 0x4 ;  /* 0x0000001a0a047c11 */ /* 0x000fe2000f8e20ff */
[----:B------:R-:W-:Y:S01]  /*3500*/  @UP4 ULEA UR4, UR24, UR26, 0x3 ;  /* 0x0000001a18044291 */ /* 0x000fe2000f8e18ff */
[----:B------:R-:W-:Y:S01]  /*3510*/  PLOP3.LUT P2, PT, PT, PT, PT, 0x80, 0x8 ;  /* 0x000000000008781c */ /* 0x000fe20003f4f070 */
[----:B------:R-:W-:Y:S01]  /*3520*/  ULEA UR31, UR30, UR26, 0x3 ;  /* 0x0000001a1e1f7291 */ /* 0x000fe2000f8e18ff */
[----:B------:R-:W-:Y:S02]  /*3530*/  PRMT R3, RZ, 0x654, R3 ;  /* 0x00000654ff037816 */ /* 0x000fe40000000003 */
[----:B------:R-:W2:Y:S01]  /*3540*/  LDS.128 R4, [R4+0x100] ;  /* 0x0001000004047984 */ /* 0x000ea20000000c00 */
[----:B-1----:R-:W-:Y:S02]  /*3550*/  @P0 SHF.L.U32 R2, R8, 0x1f, RZ ;  /* 0x0000001f08020819 */ /* 0x002fe400000006ff */
[----:B------:R-:W-:Y:S01]  /*3560*/  SHF.L.U32 R0, R11, 0x1f, RZ ;  /* 0x0000001f0b007819 */ /* 0x000fe200000006ff */
[----:B------:R-:W-:Y:S01]  /*3570*/  @!PT LDS RZ, [RZ] ;  /* 0x00000000fffff984 */ /* 0x000fe20000000800 */
[----:B------:R-:W-:Y:S01]  /*3580*/  @!PT LDS RZ, [RZ] ;  /* 0x00000000fffff984 */ /* 0x000fe20000000800 */
[----:B------:R-:W-:Y:S01]  /*3590*/  @!PT LDS RZ, [RZ] ;  /* 0x00000000fffff984 */ /* 0x000fe20000000800 */
[----:B------:R-:W-:Y:S01]  /*35a0*/  @!PT LDS RZ, [RZ] ;  /* 0x00000000fffff984 */ /* 0x000fe20000000800 */
[----:B------:R1:W-:Y:S06]  /*35b0*/  MEMBAR.ALL.CTA ;  /* 0x0000000000007992 */ /* 0x0003ec0000008000 */
[----:B-1----:R-:W1:Y:S02]  /*35c0*/  FENCE.VIEW.ASYNC.S ;  /* 0x00000000000073c6 */ /* 0x002e640000000000 */
[----:B-1----:R1:W-:Y:S01]  /*35d0*/  SYNCS.ARRIVE.TRANS64.RED.A1T0 RZ, [R3+URZ], RZ ;  /* 0x000000ff03ff79a7 */ /* 0x0023e200081004ff */
[----:B------:R1:W3:Y:S01]  /*35e0*/  @P0 SYNCS.PHASECHK.TRANS64.TRYWAIT P2, [UR4], R2 ;  /* 0x00000002ff0005a7 */ /* 0x0002e20008041104 */
[----:B------:R-:W-:Y:S01]  /*35f0*/  ULEA.HI UR4, UR30, UR30, URZ, 0x1 ;  /* 0x0000001e1e047291 */ /* 0x000fe2000f8f08ff */
[----:B--2---:R-:W-:-:S03]  /*3600*/  LOP3.LUT P1, RZ, R6, 0x1, RZ, 0xc0, !PT ;  /* 0x0000000106ff7812 */ /* 0x004fc6000782c0ff */
[----:B------:R-:W-:Y:S02]  /*3610*/  USHF.L.U32 UR11, UR4, 0x6, URZ ;  /* 0x00000006040b7899 */ /* 0x000fe400080006ff */
[----:B------:R-:W-:Y:S02]  /*3620*/  ULOP3.LUT UR4, UR4, 0xffe, URZ, 0xc0, !UPT ;  /* 0x00000ffe04047892 */ /* 0x000fe4000f8ec0ff */
[----:B------:R-:W-:Y:S02]  /*3630*/  ULOP3.LUT UR11, UR11, 0xffffff80, URZ, 0xc0, !UPT ;  /* 0xffffff800b0b7892 */ /* 0x000fe4000f8ec0ff */
[----:B------:R-:W-:Y:S02]  /*3640*/  UIADD3 UR4, UPT, UPT, -UR4, UR30, URZ ;  /* 0x0000001e04047290 */ /* 0x000fe4000fffe1ff */
[----:B------:R-:W-:Y:S01]  /*3650*/  UIADD3 UR11, UPT, UPT, UR42, UR11, URZ ;  /* 0x0000000b2a0b7290 */ /* 0x000fe2000fffe0ff */
[----:B------:R-:W2:Y:S03]  /*3660*/  SYNCS.PHASECHK.TRANS64.TRYWAIT P0, [UR31+0xb0], R0 ;  /* 0x0000b000ff0075a7 */ /* 0x000ea6000800111f */
[----:B------:R-:W-:Y:S01]  /*3670*/  ULEA UR11, UR4, UR11, 0x14 ;  /* 0x0000000b040b7291 */ /* 0x000fe2000f8ea0ff */
[----:B-123--:R-:W-:Y:S11]  /*3680*/  @!P0 BRA `(.L_x_61) ;  /* 0x0000004400ec8947 */ /* 0x00eff60003800000 */
.L_x_129:
[----:B------:R-:W-:Y:S01]  /*3690*/  IADD3 R10, PT, PT, R10, 0x1, RZ ;  /* 0x000000010a0a7810 */ /* 0x000fe20007ffe0ff */
[----:B------:R-:W-:Y:S06]  /*36a0*/  BRA.U !UP4, `(.L_x_62) ;  /* 0x000000010cc07547 */ /* 0x000fec000b800000 */
[----:B------:R-:W-:Y:S01]  /*36b0*/  UPLOP3.LUT UP2, UPT, UPT, UPT, UPT, 0x40, 0x4 ;  /* 0x000000000004789c */ /* 0x000fe20003f4e870 */
[----:B------:R-:W-:Y:S01]  /*36c0*/  UMOV UR23, UR41 ;  /* 0x0000002900177c82 */ /* 0x000fe20008000000 */
[----:B------:R-:W-:Y:S01]  /*36d0*/  UMOV UR22, UR40 ;  /* 0x0000002800167c82 */ /* 0x000fe20008000000 */
[----:B------:R-:W-:-:S08]  /*36e0*/  UMOV UR10, UR24 ;  /* 0x00000018000a7c82 */ /* 0x000fd00008000000 */
.L_x_65:
[----:B------:R-:W-:Y:S02]  /*36f0*/  UIADD3 UR23, UPT, UPT, UR23, 0x1, URZ ;  /* 0x0000000117177890 */ /* 0x000fe4000fffe0ff */
[----:B--2---:R-:W-:Y:S02]  /*3700*/  ULEA UR5, UR10, UR26, 0x3 ;  /* 0x0000001a0a057291 */ /* 0x004fe4000f8e18ff */
[----:B------:R-:W-:Y:S01]  /*3710*/  UISETP.NE.AND UP3, UPT, UR23, URZ, UPT ;  /* 0x000000ff1700728c */ /* 0x000fe2000bf65270 */
[----:B---3--:R-:W-:Y:S10]  /*3720*/  @P2 BRA `(.L_x_63) ;  /* 0x00000000000c2947 */ /* 0x008ff40003800000 */
[----:B-1----:R-:W-:Y:S04]  /*3730*/  SHF.L.U32 R2, R8, 0x1f, RZ ;  /* 0x0000001f08027819 */ /* 0x002fe800000006ff */
[----:B------:R-:W1:Y:S02]  /*3740*/  SYNCS.PHASECHK.TRANS64.TRYWAIT P0, [UR5], R2 ;  /* 0x00000002ff0075a7 */ /* 0x000e640008001105 */
[----:B-1----:R-:W-:Y:S05]  /*3750*/  @!P0 BRA `(.L_x_64) ;  /* 0x0000004400d08947 */ /* 0x002fea0003800000 */
.L_x_63:
[----:B------:R-:W-:Y:S01]  /*3760*/  UISETP.NE.AND UP0, UPT, UR22, 0x1, UPT ;  /* 0x000000011600788c */ /* 0x000fe2000bf05270 */
[----:B------:R-:W-:Y:S01]  /*3770*/  PLOP3.LUT P2, PT, PT, PT, PT, 0x80, 0x8 ;  /* 0x000000000008781c */ /* 0x000fe20003f4f070 */
[----:B------:R-:W-:Y:S02]  /*3780*/  UIADD3 UR4, UPT, UPT, UR10, 0x1, URZ ;  /* 0x000000010a047890 */ /* 0x000fe4000fffe0ff */
[----:B------:R-:W-:Y:S02]  /*3790*/  UIADD3 UR25, UPT, UPT, UR5, 0x20, URZ ;  /* 0x0000002005197890 */ /* 0x000fe4000fffe0ff */
[----:B------:R-:W-:Y:S01]  /*37a0*/  UISETP.NE.AND UP1, UPT, UR4, 0x4, UPT ;  /* 0x000000040400788c */ /* 0x000fe2000bf25270 */
[----:B------:R-:W-:Y:S01]  /*37b0*/  PLOP3.LUT P0, PT, PT, PT, UP0, 0x80, 0x8 ;  /* 0x000000000008781c */ /* 0x000fe20003f0f008 */
[----:B------:R-:W-:Y:S02]  /*37c0*/  UIADD3 UR22, UPT, UPT, UR22, -0x1, URZ ;  /* 0xffffffff16167890 */ /* 0x000fe4000fffe0ff */
[----:B------:R-:W-:Y:S02]  /*37d0*/  USEL UR6, URZ, 0x1, UP1 ;  /* 0x00000001ff067887 */ /* 0x000fe40008800000 */
[----:B------:R-:W-:Y:S01]  /*37e0*/  USEL UR24, UR4, URZ, UP1 ;  /* 0x000000ff04187287 */ /* 0x000fe20008800000 */
[----:B------:R-:W-:Y:S01]  /*37f0*/  UMOV UR7, 0x40004040 ;  /* 0x4000404000077882 */ /* 0x000fe20000000000 */
[----:B------:R-:W-:Y:S02]  /*3800*/  UMOV UR5, 0x40004040 ;  /* 0x4000404000057882 */ /* 0x000fe40000000000 */
[----:B------:R-:W-:Y:S01]  /*3810*/  @UP0 ULEA UR4, UR24, UR26, 0x3 ;  /* 0x0000001a18040291 */ /* 0x000fe2000f8e18ff */
[----:B------:R-:W-:Y:S01]  /*3820*/  LOP3.LUT R8, R8, UR6, RZ, 0x3c, !PT ;  /* 0x0000000608087c12 */ /* 0x000fe2000f8e3cff */
[----:B------:R-:W-:Y:S01]  /*3830*/  ULEA UR6, UR10, UR29, 0xa ;  /* 0x0000001d0a067291 */ /* 0x000fe2000f8e50ff */
[----:B------:R-:W-:Y:S02]  /*3840*/  UMOV UR21, 0x40004040 ;  /* 0x4000404000157882 */ /* 0x000fe40000000000 */
[----:B-1----:R-:W-:Y:S01]  /*3850*/  @P0 SHF.L.U32 R0, R8, 0x1f, RZ ;  /* 0x0000001f08000819 */ /* 0x002fe200000006ff */
[----:B------:R-:W-:Y:S02]  /*3860*/  UIADD3 UR20, UPT, UPT, UR6, 0x2, URZ ;  /* 0x0000000206147890 */ /* 0x000fe4000fffe0ff */
[----:B------:R-:W-:Y:S01]  /*3870*/  UIADD3 UR16, UPT, UPT, UR6, 0x4, URZ ;  /* 0x0000000406107890 */ /* 0x000fe2000fffe0ff */
[----:B------:R2:W3:Y:S01]  /*3880*/  @P0 SYNCS.PHASECHK.TRANS64.TRYWAIT P2, [UR4], R0 ;  /* 0x00000000ff0005a7 */ /* 0x0004e20008041104 */
[----:B------:R-:W-:Y:S02]  /*3890*/  ULEA UR4, UR10, UR28, 0x9 ;  /* 0x0000001c0a047291 */ /* 0x000fe4000f8e48ff */
[----:B------:R-:W-:Y:S02]  /*38a0*/  UIADD3 UR12, UPT, UPT, UR6, 0x6, URZ ;  /* 0x00000006060c7890 */ /* 0x000fe4000fffe0ff */
[----:B------:R-:W-:Y:S02]  /*38b0*/  UIADD3 UR18, UPT, UPT, UR4, 0x2, URZ ;  /* 0x0000000204127890 */ /* 0x000fe4000fffe0ff */
[----:B------:R-:W-:Y:S02]  /*38c0*/  UIADD3 UR14, UPT, UPT, UR4, 0x4, URZ ;  /* 0x00000004040e7890 */ /* 0x000fe4000fffe0ff */
[----:B------:R-:W-:Y:S01]  /*38d0*/  UIADD3 UR8, UPT, UPT, UR4, 0x6, URZ ;  /* 0x0000000604087890 */ /* 0x000fe2000fffe0ff */
[----:B------:R2:W-:Y:S01]  /*38e0*/  UTCIMMA gdesc[UR4], gdesc[UR6], tmem[UR11], tmem[UR38], idesc[UR39], UP2 ;  /* 0x00ff2606040075ea */ /* 0x0005e2000900010b */
[----:B------:R-:W-:Y:S01]  /*38f0*/  UPLOP3.LUT UP2, UPT, UPT, UPT, UPT, 0x80, 0x8 ;  /* 0x000000000008789c */ /* 0x000fe20003f4f070 */
[----:B------:R-:W-:Y:S01]  /*3900*/  UMOV UR19, 0x40004040 ;  /* 0x4000404000137882 */ /* 0x000fe20000000000 */
[----:B------:R-:W-:Y:S01]  /*3910*/  UMOV UR17, 0x40004040 ;  /* 0x4000404000117882 */ /* 0x000fe20000000000 */
[----:B------:R2:W-:Y:S01]  /*3920*/  UTCIMMA gdesc[UR18], gdesc[UR20], tmem[UR11], tmem[UR36], idesc[UR37], UPT ;  /* 0x00ff2414120075ea */ /* 0x0005e2000b80010b */
[----:B------:R-:W-:Y:S01]  /*3930*/  UMOV UR15, 0x40004040 ;  /* 0x40004040000f7882 */ /* 0x000fe20000000000 */
[----:B------:R-:W-:Y:S01]  /*3940*/  UMOV UR13, 0x40004040 ;  /* 0x40004040000d7882 */ /* 0x000fe20000000000 */
[----:B------:R-:W-:Y:S01]  /*3950*/  UMOV UR9, 0x40004040 ;  /* 0x4000404000097882 */ /* 0x000fe20000000000 */
[----:B------:R2:W-:Y:S01]  /*3960*/  UTCIMMA gdesc[UR14], gdesc[UR16], tmem[UR11], tmem[UR34], idesc[UR35], UPT ;  /* 0x00ff22100e0075ea */ /* 0x0005e2000b80010b */
[----:B------:R2:W-:Y:S01]  /*3970*/  UTCIMMA gdesc[UR8], gdesc[UR12], tmem[UR11], tmem[UR32], idesc[UR33], UPT ;  /* 0x00ff200c080075ea */ /* 0x0005e2000b80010b */
[----:B------:R2:W-:Y:S01]  /*3980*/  UTCBAR.MULTICAST [UR25], URZ, UR27 ;  /* 0x000000ff190073e9 */ /* 0x0005e2000800081b */
[----:B------:R-:W-:Y:S01]  /*3990*/  UMOV UR10, UR24 ;  /* 0x00000018000a7c82 */ /* 0x000fe20008000000 */
[----:B------:R-:W-:Y:S05]  /*39a0*/  BRA.U UP3, `(.L_x_65) ;  /* 0xfffffffd03507547 */ /* 0x000fea000b83ffff */
.L_x_62:
[----:B--2---:R-:W-:Y:S01]  /*39b0*/  UIADD3 UR4, UPT, UPT, UR30, 0x1, URZ ;  /* 0x000000011e047890 */ /* 0x004fe2000fffe0ff */
[C---:B------:R-:W-:Y:S01]  /*39c0*/  ISETP.NE.AND P0, PT, R10.reuse, 0x2, PT ;  /* 0x000000020a00780c */ /* 0x040fe20003f05270 */
[----:B------:R-:W-:Y:S02]  /*39d0*/  UIADD3 UR5, UPT, UPT, UR31, 0x90, URZ ;  /* 0x000000901f057890 */ /* 0x000fe4000fffe0ff */
[----:B------:R-:W-:Y:S01]  /*39e0*/  UISETP.NE.AND UP0, UPT, UR4, 0x4, UPT ;  /* 0x000000040400788c */ /* 0x000fe2000bf05270 */
[----:B-1----:R-:W-:Y:S02]  /*39f0*/  SEL R0, RZ, 0x1, P0 ;  /* 0x00000001ff007807 */ /* 0x002fe40000000000 */
[----:B------:R-:W-:Y:S01]  /*3a00*/  SEL R10, R10, RZ, P0 ;  /* 0x000000ff0a0a7207 */ /* 0x000fe20000000000 */
[----:B------:R-:W-:Y:S01]  /*3a10*/  USEL UR6, URZ, 0x1, UP0 ;  /* 0x00000001ff067887 */ /* 0x000fe20008000000 */
[----:B------:R-:W-:Y:S01]  /*3a20*/  LOP3.LUT R9, R9, R0, RZ, 0x3c, !PT ;  /* 0x0000000009097212 */ /* 0x000fe200078e3cff */
[----:B------:R-:W-:Y:S01]  /*3a30*/  USEL UR30, UR4, URZ, UP0 ;  /* 0x000000ff041e7287 */ /* 0x000fe20008000000 */
[----:B------:R1:W-:Y:S03]  /*3a40*/  UTCBAR [UR5], URZ ;  /* 0x000000ff050073e9 */ /* 0x0003e600080000ff */
[----:B------:R-:W-:Y:S01]  /*3a50*/  LOP3.LUT R11, R11, UR6, RZ, 0x3c, !PT ;  /* 0x000000060b0b7c12 */ /* 0x000fe2000f8e3cff */
[----:B------:R-:W-:Y:S07]  /*3a60*/  @P1 BRA `(.L_x_66) ;  /* 0xfffffff800881947 */ /* 0x000fee000383ffff */
[----:B------:R-:W2:Y:S01]  /*3a70*/  S2UR UR8, SR_CgaCtaId ;  /* 0x00000000000879c3 */ /* 0x000ea20000008800 */
[----:B------:R-:W-:Y:S01]  /*3a80*/  ELECT P0, URZ, PT ;  /* 0x0000000000ff782f */ /* 0x000fe20003800000 */
[----:B------:R-:W-:Y:S01]  /*3a90*/  IMAD.MOV.U32 R0, RZ, RZ, 0x1 ;  /* 0x00000001ff007424 */ /* 0x000fe200078e00ff */
[----:B------:R-:W-:Y:S01]  /*3aa0*/  UIADD3 UR26, UPT, UPT, UR26, 0xb0, URZ ;  /* 0x000000b01a1a7890 */ /* 0x000fe2000fffe0ff */
[----:B------:R-:W-:Y:S01]  /*3ab0*/  SHF.L.U32 R2, R11, 0x1f, RZ ;  /* 0x0000001f0b027819 */ /* 0x000fe200000006ff */
[----:B------:R-:W-:-:S03]  /*3ac0*/  UMOV UR4, 0x40 ;  /* 0x0000004000047882 */ /* 0x000fc60000000000 */
[----:B------:R-:W-:Y:S01]  /*3ad0*/  UVIRTCOUNT.DEALLOC.SMPOOL 0x80 ;  /* 0x000000800000784c */ /* 0x000fe20000000000 */
[----:B--2---:R-:W-:Y:S02]  /*3ae0*/  ULEA UR8, UR8, UR4, 0x18 ;  /* 0x0000000408087291 */ /* 0x004fe4000f8ec0ff */
[----:B------:R-:W-:-:S07]  /*3af0*/  ULEA UR4, UR30, UR26, 0x3 ;  /* 0x0000001a1e047291 */ /* 0x000fce000f8e18ff */
[----:B------:R2:W-:Y:S02]  /*3b00*/  @P0 STS.U8 [UR8+0x1c], R0 ;  /* 0x00001c00ff000988 */ /* 0x0005e40008000008 */
[----:B------:R-:W4:Y:S02]  /*3b10*/  SYNCS.PHASECHK.TRANS64.TRYWAIT P0, [UR4], R2 ;  /* 0x00000002ff0075a7 */ /* 0x000f240008001104 */
[----:B--2-4-:R-:W-:Y:S05]  /*3b20*/  @!P0 BRA `(.L_x_67) ;  /* 0x0000004000f48947 */ /* 0x014fea0003800000 */
.L_x_132:
[----:B------:R-:W-:-:S04]  /*3b30*/  UIADD3 UR4, UPT, UPT, UR30, 0x1, URZ ;  /* 0x000000011e047890 */ /* 0x000fc8000fffe0ff */
[----:B------:R-:W-:-:S04]  /*3b40*/  UISETP.NE.AND UP0, UPT, UR4, 0x4, UPT ;  /* 0x000000040400788c */ /* 0x000fc8000bf05270 */
[----:B------:R-:W-:Y:S02]  /*3b50*/  USEL UR6, URZ, 0x1, UP0 ;  /* 0x00000001ff067887 */ /* 0x000fe40008000000 */
[----:B------:R-:W-:-:S04]  /*3b60*/  USEL UR4, UR4, URZ, UP0 ;  /* 0x000000ff04047287 */ /* 0x000fc80008000000 */
[----:B-1----:R-:W-:Y:S01]  /*3b70*/  ULEA UR5, UR4, UR26, 0x3 ;  /* 0x0000001a04057291 */ /* 0x002fe2000f8e18ff */
[----:B--2---:R-:W-:-:S04]  /*3b80*/  LOP3.LUT R2, R11, UR6, RZ, 0x3c, !PT ;  /* 0x000000060b027c12 */ /* 0x004fc8000f8e3cff */
[----:B------:R-:W-:-:S04]  /*3b90*/  SHF.L.U32 R3, R2, 0x1f, RZ ;  /* 0x0000001f02037819 */ /* 0x000fc800000006ff */
[----:B------:R-:W1:Y:S02]  /*3ba0*/  SYNCS.PHASECHK.TRANS64.TRYWAIT P0, [UR5], R3 ;  /* 0x00000003ff0075a7 */ /* 0x000e640008001105 */
[----:B-1----:R-:W-:Y:S05]  /*3bb0*/  @!P0 BRA `(.L_x_68) ;  /* 0x0000004000e88947 */ /* 0x002fea0003800000 */
.L_x_134:
        /* <DEDUP_REMOVED lines=9> */
.L_x_136:
[----:B------:R-:W-:-:S04]  /*3c50*/  UIADD3 UR4, UPT, UPT, UR4, 0x1, URZ ;  /* 0x0000000104047890 */ /* 0x000fc8000fffe0ff */
[----:B------:R-:W-:-:S04]  /*3c60*/  UISETP.NE.AND UP0, UPT, UR4, 0x4, UPT ;  /* 0x000000040400788c */ /* 0x000fc8000bf05270 */
[----:B------:R-:W-:Y:S02]  /*3c70*/  USEL UR5, URZ, 0x1, UP0 ;  /* 0x00000001ff057887 */ /* 0x000fe40008000000 */
[----:B------:R-:W-:-:S04]  /*3c80*/  USEL UR4, UR4, URZ, UP0 ;  /* 0x000000ff04047287 */ /* 0x000fc80008000000 */
[----:B------:R-:W-:Y:S01]  /*3c90*/  ULEA UR4, UR4, UR26, 0x3 ;  /* 0x0000001a04047291 */ /* 0x000fe2000f8e18ff */
[----:B------:R-:W-:-:S04]  /*3ca0*/  LOP3.LUT R2, R2, UR5, RZ, 0x3c, !PT ;  /* 0x0000000502027c12 */ /* 0x000fc8000f8e3cff */
[----:B------:R-:W-:-:S04]  /*3cb0*/  SHF.L.U32 R2, R2, 0x1f, RZ ;  /* 0x0000001f02027819 */ /* 0x000fc800000006ff */
[----:B------:R-:W2:Y:S02]  /*3cc0*/  SYNCS.PHASECHK.TRANS64.TRYWAIT P0, [UR4], R2 ;  /* 0x00000002ff0075a7 */ /* 0x000ea40008001104 */
[----:B--2---:R-:W-:Y:S05]  /*3cd0*/  @!P0 BRA `(.L_x_70) ;  /* 0x0000004000d08947 */ /* 0x004fea0003800000 */
.L_x_138:
[----:B------:R-:W-:Y:S01]  /*3ce0*/  NOP ;  /* 0x0000000000007918 */ /* 0x000fe20000000000 */
[----:B-1----:R-:W1:Y:S01]  /*3cf0*/  LDS R0, [UR8+0x14] ;  /* 0x00001408ff007984 */ /* 0x002e620008000800 */
[----:B------:R-:W-:Y:S01]  /*3d00*/  ULOP3.LUT UR4, UR42, 0xffff, URZ, 0xc0, !UPT ;  /* 0x0000ffff2a047892 */ /* 0x000fe2000f8ec0ff */
[----:B------:R-:W-:Y:S01]  /*3d10*/  UMOV UR5, 0xffff ;  /* 0x0000ffff00057882 */ /* 0x000fe20000000000 */
[----:B------:R-:W-:Y:S02]  /*3d20*/  UMOV UR6, 0x1 ;  /* 0x0000000100067882 */ /* 0x000fe40000000000 */
[----:B------:R-:W-:-:S04]  /*3d30*/  USHF.R.U32.HI UR4, URZ, 0x5, UR4 ;  /* 0x00000005ff047899 */ /* 0x000fc80008011604 */
[----:B------:R-:W-:Y:S02]  /*3d40*/  USHF.L.U32 UR5, UR5, UR4, URZ ;  /* 0x0000000405057299 */ /* 0x000fe400080006ff */
[----:B------:R-:W-:-:S04]  /*3d50*/  USHF.L.U32 UR4, UR6, UR4, URZ ;  /* 0x0000000406047299 */ /* 0x000fc800080006ff */
[----:B-1----:R-:W-:-:S04]  /*3d60*/  LOP3.LUT R0, R0, UR5, RZ, 0xc0, !PT ;  /* 0x0000000500007c12 */ /* 0x002fc8000f8ec0ff */
[----:B------:R-:W-:-:S13]  /*3d70*/  ISETP.NE.AND P0, PT, R0, UR5, PT ;  /* 0x0000000500007c0c */ /* 0x000fda000bf05270 */
[----:B------:R-:W-:Y:S05]  /*3d80*/  @P0 BRA `(.L_x_71) ;  /* 0x0000000000580947 */ /* 0x000fea0003800000 */
[----:B------:R-:W1:Y:S02]  /*3d90*/  LDS R0, [UR8+0x18] ;  /* 0x00001808ff007984 */ /* 0x000e640008000800 */
[----:B-1----:R-:W-:-:S04]  /*3da0*/  LOP3.LUT R0, R0, UR4, RZ, 0xc0, !PT ;  /* 0x0000000400007c12 */ /* 0x002fc8000f8ec0ff */
[----:B------:R-:W-:-:S13]  /*3db0*/  ISETP.NE.AND P0, PT, R0, UR4, PT ;  /* 0x0000000400007c0c */ /* 0x000fda000bf05270 */
[----:B------:R-:W-:Y:S05]  /*3dc0*/  @P0 BRA `(.L_x_72) ;  /* 0x00000000003c0947 */ /* 0x000fea0003800000 */
[----:B------:R-:W1:Y:S01]  /*3dd0*/  S2R R2, SR_LANEID ;  /* 0x0000000000027919 */ /* 0x000e620000000000 */
[----:B------:R-:W-:-:S06]  /*3de0*/  ULOP3.LUT UR5, URZ, UR5, URZ, 0x33, !UPT ;  /* 0x00000005ff057292 */ /* 0x000fcc000f8e33ff */
[----:B------:R-:W-:-:S04]  /*3df0*/  IMAD.U32 R0, RZ, RZ, UR5 ;  /* 0x00000005ff007e24 */ /* 0x000fc8000f8e00ff */
[----:B------:R2:W4:Y:S02]  /*3e00*/  REDUX UR7, R0 ;  /* 0x00000000000773c4 */ /* 0x0005240000000000 */
[----:B------:R1:W-:Y:S01]  /*3e10*/  UTCATOMSWS.AND URZ, UR5 ;  /* 0x0000000500ff79e3 */ /* 0x0003e20008000000 */
[----:B--2---:R-:W-:Y:S01]  /*3e20*/  LOP3.LUT R0, RZ, UR4, RZ, 0x33, !PT ;  /* 0x00000004ff007c12 */ /* 0x004fe2000f8e33ff */
[----:B------:R-:W-:Y:S02]  /*3e30*/  VOTEU.ANY UR4, UPT, PT ;  /* 0x0000000000047886 */ /* 0x000fe400038e0100 */
[----:B------:R-:W-:Y:S02]  /*3e40*/  UFLO.U32 UR4, UR4 ;  /* 0x00000004000472bd */ /* 0x000fe400080e0000 */
[----:B------:R-:W2:Y:S04]  /*3e50*/  REDUX UR6, R0 ;  /* 0x00000000000673c4 */ /* 0x000ea80000000000 */
[----:B-1----:R-:W-:-:S02]  /*3e60*/  ISETP.EQ.U32.AND P0, PT, R2, UR4, PT ;  /* 0x0000000402007c0c */ /* 0x002fc4000bf02070 */
[----:B----4-:R-:W-:-:S11]  /*3e70*/  MOV R2, UR7 ;  /* 0x0000000700027c02 */ /* 0x010fd60008000f00 */
[----:B------:R1:W-:Y:S01]  /*3e80*/  @P0 ATOMS.AND RZ, [UR8+0x14], R2 ;  /* 0x00001402ffff098c */ /* 0x0003e2000a800008 */
[----:B--2---:R-:W-:-:S05]  /*3e90*/  IMAD.U32 R0, RZ, RZ, UR6 ;  /* 0x00000006ff007e24 */ /* 0x004fca000f8e00ff */
[----:B------:R1:W-:Y:S01]  /*3ea0*/  @P0 ATOMS.AND RZ, [UR8+0x18], R0 ;  /* 0x00001800ffff098c */ /* 0x0003e2000a800008 */
[----:B------:R-:W-:Y:S05]  /*3eb0*/  BRA `(.L_x_73) ;  /* 0x0000000000147947 */ /* 0x000fea0003800000 */
.L_x_72:
[----:B------:R-:W-:Y:S02]  /*3ec0*/  MOV R2, 0x3ee0 ;  /* 0x00003ee000027802 */ /* 0x000fe40000000f00 */
[----:B---3-5:R-:W-:Y:S05]  /*3ed0*/  CALL.REL.NOINC `($__internal_0_$__cuda_sm10x_tcgen05_guardrail_trap_col_being_dealloced_not_returned_by_alloc) ;  /* 0x00000044002c7944 */ /* 0x028fea0003c00000 */
[----:B------:R-:W-:Y:S05]  /*3ee0*/  BRA `(.L_x_73) ;  /* 0x0000000000087947 */ /* 0x000fea0003800000 */
.L_x_71:
[----:B------:R-:W-:Y:S02]  /*3ef0*/  MOV R2, 0x3f10 ;  /* 0x00003f1000027802 */ /* 0x000fe40000000f00 */
[----:B---3-5:R-:W-:Y:S05]  /*3f00*/  CALL.REL.NOINC `($__internal_2_$__cuda_sm10x_tcgen05_guardrail_trap_unallocated_columns_being_dealloced) ;  /* 0x0000004400387944 */ /* 0x028fea0003c00000 */
.L_x_73:
[----:B------:R-:W-:Y:S01]  /*3f10*/  NOP ;  /* 0x0000000000007918 */ /* 0x000fe20000000000 */
[----:B------:R-:W-:Y:S05]  /*3f20*/  EXIT ;  /* 0x000000000000794d */ /* 0x000fea0003800000 */
.L_x_55:
[----:B------:R-:W-:-:S09]  /*3f30*/  UISETP.NE.OR UP0, UPT, UR17, 0x3, !UP3 ;  /* 0x000000031100788c */ /* 0x000fd2000df05670 */
[----:B------:R-:W-:Y:S05]  /*3f40*/  BRA.U UP0, `(.L_x_74) ;  /* 0x0000000d00807547 */ /* 0x000fea000b800000 */
[----:B------:R-:W2:Y:S01]  /*3f50*/  LDCU UR32, c[0x0][0x370] ;  /* 0x00006e00ff2077ac */ /* 0x000ea20008000800 */
[----:B------:R-:W3:Y:S01]  /*3f60*/  LDC.64 R16, c[0x0][0x348] ;  /* 0x0000d200ff107b82 */ /* 0x000ee20000000a00 */
[----:B------:R-:W-:Y:S02]  /*3f70*/  HFMA2 R13, -RZ, RZ, 0, 0 ;  /* 0x00000000ff0d7431 */ /* 0x000fe400000001ff */
[----:B------:R-:W-:Y:S01]  /*3f80*/  IMAD.MOV.U32 R15, RZ, RZ, 0x1 ;  /* 0x00000001ff0f7424 */ /* 0x000fe200078e00ff */
[----:B------:R-:W2:Y:S01]  /*3f90*/  LDCU.128 UR28, c[0x0][0xb10] ;  /* 0x00016200ff1c77ac */ /* 0x000ea20008000c00 */
[----:B------:R-:W-:Y:S01]  /*3fa0*/  IMAD.MOV.U32 R14, RZ, RZ, RZ ;  /* 0x000000ffff0e7224 */ /* 0x000fe200078e00ff */
[----:B------:R-:W-:Y:S01]  /*3fb0*/  MOV R7, 0x1000 ;  /* 0x0000100000077802 */ /* 0x000fe20000000f00 */
[----:B------:R-:W4:Y:S01]  /*3fc0*/  LDCU UR27, c[0x0][0x374] ;  /* 0x00006e80ff1b77ac */ /* 0x000f220008000800 */
[----:B------:R-:W1:Y:S01]  /*3fd0*/  LDC.64 R2, c[0x0][0x888] ;  /* 0x00022200ff027b82 */ /* 0x000e620000000a00 */
[----:B------:R-:W4:Y:S01]  /*3fe0*/  LDCU UR15, c[0x0][0xb0c] ;  /* 0x00016180ff0f77ac */ /* 0x000f220008000800 */
[----:B------:R-:W3:Y:S06]  /*3ff0*/  LDCU UR38, c[0x0][0xb20] ;  /* 0x00016400ff2677ac */ /* 0x000eec0008000800 */
[----:B------:R-:W1:Y:S01]  /*4000*/  LDC.64 R4, c[0x0][0x890] ;  /* 0x00022400ff047b82 */ /* 0x000e620000000a00 */
[----:B------:R-:W3:Y:S01]  /*4010*/  LDCU UR4, c[0x0][0xb30] ;  /* 0x00016600ff0477ac */ /* 0x000ee20008000800 */
[----:B------:R-:W-:Y:S01]  /*4020*/  UMOV UR21, 0x400 ;  /* 0x0000040000157882 */ /* 0x000fe20000000000 */
[----:B--2---:R-:W-:-:S02]  /*4030*/  UIMAD.WIDE.U32 UR6, UR32, UR28, URZ ;  /* 0x0000001c200672a5 */ /* 0x004fc4000f8e00ff */
[----:B----4-:R-:W-:Y:S02]  /*4040*/  UIMAD.WIDE.U32 UR8, UR27, UR31, URZ ;  /* 0x0000001f1b0872a5 */ /* 0x010fe4000f8e00ff */
[----:B------:R-:W-:Y:S02]  /*4050*/  ULEA UR21, UR45, UR21, 0x18 ;  /* 0x000000152d157291 */ /* 0x000fe4000f8ec0ff */
[----:B------:R-:W-:Y:S02]  /*4060*/  UPLOP3.LUT UP3, UPT, UPT, UPT, UPT, 0x40, 0x4 ;  /* 0x000000000004789c */ /* 0x000fe40003f6e870 */
[----:B------:R-:W-:Y:S01]  /*4070*/  UIADD3 UR33, UPT, UPT, UR21, 0x48, URZ ;  /* 0x0000004815217890 */ /* 0x000fe2000fffe0ff */
[----:B------:R-:W-:Y:S01]  /*4080*/  UMOV UR6, UR7 ;  /* 0x0000000700067c82 */ /* 0x000fe20008000000 */
[----:B------:R-:W-:Y:S01]  /*4090*/  UMOV UR34, UR9 ;  /* 0x0000000900227c82 */ /* 0x000fe20008000000 */
[----:B------:R-:W-:Y:S02]  /*40a0*/  UISETP.GE.AND UP0, UPT, UR42, 0x1, UPT ;  /* 0x000000012a00788c */ /* 0x000fe4000bf06270 */
[----:B------:R-:W-:Y:S01]  /*40b0*/  UISETP.NE.AND UP4, UPT, UR42, 0x1, UPT ;  /* 0x000000012a00788c */ /* 0x000fe2000bf85270 */
[----:B------:R-:W2:Y:S01]  /*40c0*/  LDCU.64 UR22, c[0x0][0xb28] ;  /* 0x00016500ff1677ac */ /* 0x000ea20008000a00 */
[----:B------:R-:W-:-:S02]  /*40d0*/  UISETP.NE.AND UP6, UPT, UR15, 0x1, UPT ;  /* 0x000000010f00788c */ /* 0x000fc4000bfc5270 */
[----:B------:R-:W-:Y:S02]  /*40e0*/  UISETP.NE.AND UP5, UPT, UR30, 0x1, UPT ;  /* 0x000000011e00788c */ /* 0x000fe4000bfa5270 */
[----:B------:R-:W-:Y:S02]  /*40f0*/  UIADD3 UR17, UPT, UPT, UR21, 0x40, URZ ;  /* 0x0000004015117890 */ /* 0x000fe4000fffe0ff */
[----:B------:R-:W-:Y:S02]  /*4100*/  UPRMT UR33, UR45, 0x654, UR33 ;  /* 0x000006542d217896 */ /* 0x000fe40008000021 */
[----:B------:R-:W-:Y:S02]  /*4110*/  USHF.R.U32.HI UR35, URZ, UR29, UR6 ;  /* 0x0000001dff237299 */ /* 0x000fe40008011606 */
[----:B---3--:R-:W-:Y:S02]  /*4120*/  USHF.R.U32.HI UR34, URZ, UR38, UR34 ;  /* 0x00000026ff227299 */ /* 0x008fe40008011622 */
[----:B------:R-:W-:-:S11]  /*4130*/  UISETP.NE.AND UP2, UPT, UR4, 0x1, UPT ;  /* 0x000000010400788c */ /* 0x000fd6000bf45270 */
.L_x_83:
[C---:B------:R-:W-:Y:S02]  /*4140*/  LEA R12, R14.reuse, UR21, 0x3 ;  /* 0x000000150e0c7c11 */ /* 0x040fe4000f8e18ff */
[----:B------:R-:W-:Y:S02]  /*4150*/  SHF.L.U32 R0, R13, 0x1f, RZ ;  /* 0x0000001f0d007819 */ /* 0x000fe400000006ff */
[----:B------:R-:W-:Y:S02]  /*4160*/  LEA R8, R14, UR21, 0x4 ;  /* 0x000000150e087c11 */ /* 0x000fe4000f8e20ff */
[----:B---3--:R-:W3:Y:S02]  /*4170*/  SYNCS.PHASECHK.TRANS64.TRYWAIT P0, [R12+URZ+0x70], R0 ;  /* 0x000070000c0075a7 */ /* 0x008ee400080011ff */
[----:B---3--:R-:W-:Y:S05]  /*4180*/  @!P0 BRA `(.L_x_75) ;  /* 0x0000003c00bc8947 */ /* 0x008fea0003800000 */
.L_x_139:
[----:B------:R-:W4:Y:S01]  /*4190*/  LDS.128 R8, [R8+0x100] ;  /* 0x0001000008087984 */ /* 0x000f220000000c00 */
[----:B------:R-:W-:Y:S01]  /*41a0*/  UISETP.GE.AND UP0, UPT, UR42, 0x1, UPT ;  /* 0x000000012a00788c */ /* 0x000fe2000bf06270 */
[----:B------:R-:W-:Y:S01]  /*41b0*/  @!PT LDS RZ, [RZ] ;  /* 0x00000000fffff984 */ /* 0x000fe20000000800 */
[----:B------:R-:W-:Y:S01]  /*41c0*/  @!PT LDS RZ, [RZ] ;  /* 0x00000000fffff984 */ /* 0x000fe20000000800 */
[----:B------:R-:W-:Y:S01]  /*41d0*/  @!PT LDS RZ, [RZ] ;  /* 0x00000000fffff984 */ /* 0x000fe20000000800 */
[----:B------:R-:W-:Y:S01]  /*41e0*/  @!PT LDS RZ, [RZ] ;  /* 0x00000000fffff984 */ /* 0x000fe20000000800 */
[----:B------:R1:W-:Y:S06]  /*41f0*/  MEMBAR.ALL.CTA ;  /* 0x0000000000007992 */ /* 0x0003ec0000008000 */
[----:B-1----:R-:W1:Y:S01]  /*4200*/  FENCE.VIEW.ASYNC.S ;  /* 0x00000000000073c6 */ /* 0x002e620000000000 */
[----:B----4-:R-:W-:Y:S11]  /*4210*/  LOP3.LUT P0, RZ, R10, 0x1, RZ, 0xc0, !PT ;  /* 0x000000010aff7812 */ /* 0x010ff6000780c0ff */
[----:B------:R-:W-:Y:S02]  /*4220*/  @!UPT UIADD3 URZ, UPT, UPT, URZ, URZ, URZ ;  /* 0x000000fffffff290 */ /* 0x000fe4000fffe0ff */
[----:B-1----:R-:W-:Y:S01]  /*4230*/  VOTEU.ANY UP1, P0 ;  /* 0x0000000000ff7886 */ /* 0x002fe20000020100 */
[----:B------:R-:W-:Y:S11]  /*4240*/  PLOP3.LUT P0, PT, PT, PT, UP1, 0x80, 0x8 ;  /* 0x000000000008781c */ /* 0x000ff60003f0f018 */
[----:B------:R-:W-:Y:S02]  /*4250*/  @!UPT UIADD3 URZ, UPT, UPT, URZ, URZ, URZ ;  /* 0x000000fffffff290 */ /* 0x000fe4000fffe0ff */
[----:B---3--:R-:W-:Y:S02]  /*4260*/  @P0 SHF.R.U32.HI R0, RZ, 0x10, R9 ;  /* 0x00000010ff000819 */ /* 0x008fe40000011609 */
[----:B------:R-:W-:Y:S02]  /*4270*/  @P0 MOV R6, R8 ;  /* 0x0000000800060202 */ /* 0x000fe40000000f00 */
[----:B------:R-:W-:Y:S01]  /*4280*/  @P0 R2UR UR4, R0 ;  /* 0x00000000000402ca */ /* 0x000fe200000e0000 */
[----:B------:R-:W-:Y:S01]  /*4290*/  VIADD R0, R12, 0x80 ;  /* 0x000000800c007836 */ /* 0x000fe20000000000 */
[----:B------:R-:W-:Y:S02]  /*42a0*/  @P0 LOP3.LUT R8, R9, 0xffff, RZ, 0xc0, !PT ;  /* 0x0000ffff09080812 */ /* 0x000fe400078ec0ff */
[----:B------:R-:W-:Y:S02]  /*42b0*/  @P0 R2UR UR6, R6 ;  /* 0x00000000060602ca */ /* 0x000fe400000e0000 */
[----:B------:R-:W-:Y:S02]  /*42c0*/  PRMT R0, RZ, 0x654, R0 ;  /* 0x00000654ff007816 */ /* 0x000fe40000000000 */
[----:B------:R-:W-:Y:S02]  /*42d0*/  @P0 R2UR UR5, R8 ;  /* 0x00000000080502ca */ /* 0x000fe400000e0000 */
[----:B------:R1:W-:Y:S03]  /*42e0*/  SYNCS.ARRIVE.TRANS64.RED.A1T0 RZ, [R0+URZ], RZ ;  /* 0x000000ff00ff79a7 */ /* 0x0003e600081004ff */
[----:B------:R-:W-:Y:S04]  /*42f0*/  @UP1 UMOV UR26, UR4 ;  /* 0x00000004001a1c82 */ /* 0x000fe80008000000 */
[----:B------:R-:W-:Y:S04]  /*4300*/  @UP1 UMOV UR14, UR6 ;  /* 0x00000006000e1c82 */ /* 0x000fe80008000000 */
[----:B------:R-:W-:Y:S01]  /*4310*/  @UP1 UMOV UR13, UR5 ;  /* 0x00000005000d1c82 */ /* 0x000fe20008000000 */
[----:B------:R-:W-:Y:S05]  /*4320*/  BRA.U !UP0, `(.L_x_76) ;  /* 0x0000000108a47547 */ /* 0x000fea000b800000 */
[----:B------:R-:W-:Y:S02]  /*4330*/  UIMAD.WIDE.U32 UR8, UR13, UR31, URZ ;  /* 0x0000001f0d0872a5 */ /* 0x000fe4000f8e00ff */
[----:B------:R-:W-:Y:S02]  /*4340*/  UIMAD.WIDE.U32 UR10, UR14, UR28, URZ ;  /* 0x0000001c0e0a72a5 */ /* 0x000fe4000f8e00ff */
[----:B------:R-:W-:Y:S02]  /*4350*/  USEL UR4, UR27, UR34, !UP5 ;  /* 0x000000221b047287 */ /* 0x000fe4000e800000 */
[----:B------:R-:W-:Y:S02]  /*4360*/  USEL UR7, UR32, UR35, !UP6 ;  /* 0x0000002320077287 */ /* 0x000fe4000f000000 */
[----:B--2---:R-:W-:Y:S02]  /*4370*/  UIMAD.WIDE.U32 UR18, UR4, UR22, URZ ;  /* 0x00000016041272a5 */ /* 0x004fe4000f8e00ff */
[----:B------:R-:W-:Y:S01]  /*4380*/  UIMAD.WIDE.U32 UR24, UR7, UR22, URZ ;  /* 0x00000016071872a5 */ /* 0x000fe2000f8e00ff */
[----:B------:R-:W-:Y:S02]  /*4390*/  UMOV UR5, UR9 ;  /* 0x0000000900057c82 */ /* 0x000fe40008000000 */
[----:B------:R-:W-:Y:S03]  /*43a0*/  USHF.R.U32.HI UR6, URZ, UR38, UR5 ;  /* 0x00000026ff067299 */ /* 0x000fe60008011605 */
[----:B------:R-:W-:Y:S01]  /*43b0*/  UMOV UR5, UR11 ;  /* 0x0000000b00057c82 */ /* 0x000fe20008000000 */
[----:B------:R-:W-:Y:S02]  /*43c0*/  USEL UR6, UR13, UR6, !UP5 ;  /* 0x000000060d067287 */ /* 0x000fe4000e800000 */
[----:B------:R-:W-:Y:S02]  /*43d0*/  USHF.R.U32.HI UR8, URZ, UR29, UR5 ;  /* 0x0000001dff087299 */ /* 0x000fe40008011605 */
[----:B------:R-:W-:Y:S01]  /*43e0*/  UIMAD.WIDE.U32 UR10, UR6, UR22, URZ ;  /* 0x00000016060a72a5 */ /* 0x000fe2000f8e00ff */
[----:B------:R-:W-:Y:S02]  /*43f0*/  UMOV UR5, UR19 ;  /* 0x0000001300057c82 */ /* 0x000fe40008000000 */
[----:B------:R-:W-:Y:S03]  /*4400*/  @UP4 USHF.R.U32.HI UR4, URZ, UR23, UR5 ;  /* 0x00000017ff044299 */ /* 0x000fe60008011605 */
[----:B------:R-:W-:Y:S01]  /*4410*/  UMOV UR5, UR25 ;  /* 0x0000001900057c82 */ /* 0x000fe20008000000 */
[----:B------:R-:W-:Y:S02]  /*4420*/  UIMAD UR4, UR42, UR4, URZ ;  /* 0x000000042a0472a4 */ /* 0x000fe4000f8e02ff */
[----:B------:R-:W-:Y:S02]  /*4430*/  @UP4 USHF.R.U32.HI UR7, URZ, UR23, UR5 ;  /* 0x00000017ff074299 */ /* 0x000fe40008011605 */
[----:B------:R-:W-:Y:S02]  /*4440*/  USEL UR5, UR14, UR8, !UP6 ;  /* 0x000000080e057287 */ /* 0x000fe4000f000000 */
[----:B------:R-:W-:Y:S02]  /*4450*/  UIMAD UR8, UR42, UR7, URZ ;  /* 0x000000072a0872a4 */ /* 0x000fe4000f8e02ff */
[----:B------:R-:W-:Y:S03]  /*4460*/  UISETP.GE.AND UP0, UPT, UR6, UR4, UPT ;  /* 0x000000040600728c */ /* 0x000fe6000bf06270 */
[----:B------:R-:W-:Y:S01]  /*4470*/  UMOV UR4, UR11 ;  /* 0x0000000b00047c82 */ /* 0x000fe20008000000 */
[----:B------:R-:W-:Y:S02]  /*4480*/  UISETP.GE.OR UP0, UPT, UR5, UR8, UP0 ;  /* 0x000000080500728c */ /* 0x000fe40008706670 */
[----:B------:R-:W-:Y:S02]  /*4490*/  USHF.R.U32.HI UR4, URZ, UR23, UR4 ;  /* 0x00000017ff047299 */ /* 0x000fe40008011604 */
[----:B------:R-:W-:Y:S02]  /*44a0*/  UIMAD.WIDE.U32 UR8, UR5, UR22, URZ ;  /* 0x00000016050872a5 */ /* 0x000fe4000f8e00ff */
[----:B------:R-:W-:Y:S04]  /*44b0*/  USEL UR10, UR6, UR4, !UP4 ;  /* 0x00000004060a7287 */ /* 0x000fe8000e000000 */
[----:B------:R-:W-:Y:S01]  /*44c0*/  UIADD3 UR11, UPT, UPT, -UR10, URZ, URZ ;  /* 0x000000ff0a0b7290 */ /* 0x000fe2000fffe1ff */
[----:B------:R-:W-:Y:S02]  /*44d0*/  @!UP0 UMOV UR4, UR9 ;  /* 0x0000000900048c82 */ /* 0x000fe40008000000 */
[----:B------:R-:W-:Y:S02]  /*44e0*/  @!UP0 USHF.R.U32.HI UR4, URZ, UR23, UR4 ;  /* 0x00000017ff048299 */ /* 0x000fe40008011604 */
[----:B------:R-:W-:Y:S02]  /*44f0*/  UIMAD UR8, UR42, UR11, UR6 ;  /* 0x0000000b2a0872a4 */ /* 0x000fe4000f8e0206 */
[----:B------:R-:W-:Y:S04]  /*4500*/  @!UP0 USEL UR4, UR5, UR4, !UP4 ;  /* 0x0000000405048287 */ /* 0x000fe8000e000000 */
[----:B------:R-:W-:Y:S02]  /*4510*/  @!UP0 UIMAD UR8, UR7, UR8, UR4 ;  /* 0x00000008070882a4 */ /* 0x000fe4000f8e0204 */
[----:B------:R-:W-:Y:S02]  /*4520*/  @!UP0 UIADD3 UR9, UPT, UPT, UR10, -UR4, URZ ;  /* 0x800000040a098290 */ /* 0x000fe4000fffe0ff */
[----:B------:R-:W-:Y:S02]  /*4530*/  UIADD3 UR4, UPT, UPT, -UR5, URZ, URZ ;  /* 0x000000ff05047290 */ /* 0x000fe4000fffe1ff */
[----:B------:R-:W-:Y:S02]  /*4540*/  UIADD3 UR7, UPT, UPT, -UR6, URZ, URZ ;  /* 0x000000ff06077290 */ /* 0x000fe4000fffe1ff */
[----:B------:R-:W-:Y:S02]  /*4550*/  @!UP0 UIMAD UR6, UR9, UR42, UR5 ;  /* 0x0000002a090682a4 */ /* 0x000fe4000f8e0205 */
[----:B------:R-:W-:Y:S02]  /*4560*/  UIMAD UR14, UR15, UR4, UR14 ;  /* 0x000000040f0e72a4 */ /* 0x000fe4000f8e020e */
[----:B------:R-:W-:Y:S01]  /*4570*/  UIMAD UR13, UR30, UR7, UR13 ;  /* 0x000000071e0d72a4 */ /* 0x000fe2000f8e020d */
[----:B------:R-:W-:Y:S02]  /*4580*/  @!UP0 UMOV UR5, UR8 ;  /* 0x0000000800058c82 */ /* 0x000fe40008000000 */
[----:B------:R-:W-:Y:S02]  /*4590*/  UIMAD UR14, UR5, UR15, UR14 ;  /* 0x0000000f050e72a4 */ /* 0x000fe4000f8e020e */
[----:B------:R-:W-:Y:S11]  /*45a0*/  UIMAD UR13, UR6, UR30, UR13 ;  /* 0x0000001e060d72a4 */ /* 0x000ff6000f8e020d */
[----:B------:R-:W-:Y:S01]  /*45b0*/  @!UPT UIADD3 URZ, UPT, UPT, URZ, URZ, URZ ;  /* 0x000000fffffff290 */ /* 0x000fe2000fffe0ff */
.L_x_76:
[----:B------:R-:W3:Y:S01]  /*45c0*/  @!UP2 LDCU.128 UR8, c[0x0][0xb10] ;  /* 0x00016200ff08a7ac */ /* 0x000ee20008000c00 */
[C---:B------:R-:W-:Y:S02]  /*45d0*/  ISETP.NE.U32.AND P1, PT, R4.reuse, RZ, PT ;  /* 0x000000ff0400720c */ /* 0x040fe40003f25070 */
[----:B------:R-:W-:Y:S02]  /*45e0*/  ISETP.NE.U32.AND P0, PT, R4, RZ, PT ;  /* 0x000000ff0400720c */ /* 0x000fe40003f05070 */
[C---:B------:R-:W-:Y:S02]  /*45f0*/  ISETP.NE.AND.EX P1, PT, R5.reuse, RZ, PT, P1 ;  /* 0x000000ff0500720c */ /* 0x040fe40003f25310 */
[----:B------:R-:W-:Y:S01]  /*4600*/  ISETP.NE.AND.EX P0, PT, R5, RZ, PT, P0 ;  /* 0x000000ff0500720c */ /* 0x000fe20003f05300 */
[----:B------:R-:W4:Y:S01]  /*4610*/  @!UP2 LDCU UR5, c[0x0][0xb0c] ;  /* 0x00016180ff05a7ac */ /* 0x000f220008000800 */
[----:B------:R-:W-:Y:S01]  /*4620*/  SHF.L.U32 R9, R15, 0x1f, RZ ;  /* 0x0000001f0f097819 */ /* 0x000fe200000006ff */
[----:B------:R-:W-:Y:S02]  /*4630*/  USHF.L.U32 UR19, UR16, 0x6, URZ ;  /* 0x0000000610137899 */ /* 0x000fe400080006ff */
[----:B------:R-:W-:Y:S02]  /*4640*/  USHF.L.U32 UR18, UR20, 0x7, URZ ;  /* 0x0000000714127899 */ /* 0x000fe400080006ff */
[----:B---3--:R-:W-:Y:S07]  /*4650*/  UIMAD.WIDE.U32 UR6, UR14, UR8, URZ ;  /* 0x000000080e0672a5 */ /* 0x008fee000f8e00ff */
[----:B------:R-:W-:Y:S01]  /*4660*/  @!UP2 UMOV UR4, UR7 ;  /* 0x000000070004ac82 */ /* 0x000fe20008000000 */
[----:B----4-:R-:W-:Y:S02]  /*4670*/  @!UP2 UISETP.NE.AND UP0, UPT, UR5, 0x1, UPT ;  /* 0x000000010500a88c */ /* 0x010fe4000bf05270 */
[----:B------:R-:W-:Y:S02]  /*4680*/  @!UP2 USHF.R.U32.HI UR4, URZ, UR9, UR4 ;  /* 0x00000009ff04a299 */ /* 0x000fe40008011604 */
[----:B------:R-:W-:Y:S02]  /*4690*/  UIMAD.WIDE.U32 UR6, UR13, UR11, URZ ;  /* 0x0000000b0d0672a5 */ /* 0x000fe4000f8e00ff */
[----:B------:R-:W-:Y:S02]  /*46a0*/  @!UP2 USEL UR8, UR14, UR4, !UP0 ;  /* 0x000000040e08a287 */ /* 0x000fe4000c000000 */
[----:B------:R-:W-:Y:S03]  /*46b0*/  @!UP2 UISETP.NE.AND UP0, UPT, UR10, 0x1, UPT ;  /* 0x000000010a00a88c */ /* 0x000fe6000bf05270 */
[----:B------:R-:W-:Y:S02]  /*46c0*/  @!UP2 UMOV UR6, UR7 ;  /* 0x000000070006ac82 */ /* 0x000fe40008000000 */
[----:B------:R-:W3:Y:S02]  /*46d0*/  @!UP2 LDCU UR4, c[0x0][0xb20] ;  /* 0x00016400ff04a7ac */ /* 0x000ee40008000800 */
[----:B---3--:R-:W-:Y:S04]  /*46e0*/  @!UP2 USHF.R.U32.HI UR6, URZ, UR4, UR6 ;  /* 0x00000004ff06a299 */ /* 0x008fe80008011606 */
[----:B------:R-:W-:Y:S04]  /*46f0*/  @!UP2 USEL UR6, UR13, UR6, !UP0 ;  /* 0x000000060d06a287 */ /* 0x000fe8000c000000 */
[----:B------:R-:W-:Y:S02]  /*4700*/  @!UP2 UIADD3 UR4, UPT, UPT, -UR8, UR6, URZ ;  /* 0x000000060804a290 */ /* 0x000fe4000fffe1ff */
[----:B------:R-:W-:Y:S02]  /*4710*/  @!UP2 UIADD3 UR6, UPT, UPT, UR8, -UR6, URZ ;  /* 0x800000060806a290 */ /* 0x000fe4000fffe0ff */
[----:B------:R-:W-:Y:S02]  /*4720*/  @!UP2 UIMAD UR14, UR4, UR5, UR14 ;  /* 0x00000005040ea2a4 */ /* 0x000fe4000f8e020e */
[----:B------:R-:W-:Y:S01]  /*4730*/  @!UP2 UIMAD UR13, UR6, UR10, UR13 ;  /* 0x0000000a060da2a4 */ /* 0x000fe2000f8e020d */
[----:B------:R-:W-:Y:S11]  /*4740*/  BRA.U UP3, `(.L_x_77) ;  /* 0x0000000103107547 */ /* 0x000ff6000b800000 */
[----:B------:R-:W-:Y:S04]  /*4750*/  MOV R6, UR37 ;  /* 0x0000002500067c02 */ /* 0x000fe80008000f00 */
[----:B------:R-:W-:Y:S04]  /*4760*/  SHF.L.U32 R6, R6, 0x1f, RZ ;  /* 0x0000001f06067819 */ /* 0x000fe800000006ff */
[----:B------:R-:W3:Y:S02]  /*4770*/  SYNCS.PHASECHK.TRANS64.TRYWAIT P2, [UR21+0x68], R6 ;  /* 0x00006806ff0075a7 */ /* 0x000ee40008041115 */
[----:B---3--:R-:W-:Y:S05]  /*4780*/  @!P2 BRA `(.L_x_78) ;  /* 0x000000380050a947 */ /* 0x008fea0003800000 */
.L_x_77:
[----:B------:R-:W-:Y:S05]  /*4790*/  @!P1 BRA `(.L_x_79) ;  /* 0x0000000000309947 */ /* 0x000fea0003800000 */
[----:B------:R-:W-:Y:S01]  /*47a0*/  ISETP.NE.U32.AND P1, PT, R2, RZ, PT ;  /* 0x000000ff0200720c */ /* 0x000fe20003f25070 */
[----:B------:R-:W3:Y:S01]  /*47b0*/  LDCU.64 UR4, c[0x0][0x358] ;  /* 0x00006b00ff0477ac */ /* 0x000ee20008000a00 */
[----:B------:R-:W-:Y:S02]  /*47c0*/  IMAD.MOV.U32 R74, RZ, RZ, 0x1 ;  /* 0x00000001ff4a7424 */ /* 0x000fe400078e00ff */
[----:B------:R-:W-:Y:S11]  /*47d0*/  ISETP.NE.AND.EX P1, PT, R3, RZ, PT, P1 ;  /* 0x000000ff0300720c */ /* 0x000ff60003f25310 */
[----:B------:R-:W-:Y:S02]  /*47e0*/  @!UPT UIADD3 URZ, UPT, UPT, URZ, URZ, URZ ;  /* 0x000000fffffff290 */ /* 0x000fe4000fffe0ff */
[----:B------:R-:W4:Y:S01]  /*47f0*/  @P1 LDC.64 R10, c[0x0][0x888] ;  /* 0x00022200ff0a1b82 */ /* 0x000f220000000a00 */
[----:B-1----:R-:W-:Y:S04]  /*4800*/  @P1 IMAD R0, R4, UR36, RZ ;  /* 0x0000002404001c24 */ /* 0x002fe8000f8e02ff */
[----:B----4-:R-:W-:Y:S04]  /*4810*/  @P1 IMAD.WIDE R10, R0, 0x4, R10 ;  /* 0x00000004000a1825 */ /* 0x010fe800078e020a */
[----:B------:R-:W-:Y:S01]  /*4820*/  HFMA2 R0, -RZ, RZ, 0, 5.9604644775390625e-08 ;  /* 0x00000001ff007431 */ /* 0x000fe200000001ff */
[----:B---3-5:R3:W5:Y:S04]  /*4830*/  @P1 LDG.E R40, desc[UR4][R10.64] ;  /* 0x000000040a281981 */ /* 0x028768000c1e1900 */
[----:B------:R-:W-:Y:S01]  /*4840*/  @!P1 PRMT R74, R0, 0x7610, R74 ;  /* 0x00007610004a9816 */ /* 0x000fe2000000004a */
[----:B---3--:R-:W4:Y:S06]  /*4850*/  @!P1 LDC R40, c[0x0][0x880] ;  /* 0x00022000ff289b82 */ /* 0x008f2c0000000800 */
.L_x_79:
[----:B----45:R-:W-:Y:S01]  /*4860*/  @!P0 ISETP.EQ.AND P1, PT, R40, RZ, PT ;  /* 0x000000ff2800820c */ /* 0x030fe20003f22270 */
[----:B------:R-:W-:Y:S01]  /*4870*/  @!UPT UIADD3 URZ, UPT, UPT, URZ, URZ, URZ ;  /* 0x000000fffffff290 */ /* 0x000fe2000fffe0ff */
[----:B------:R-:W-:Y:S11]  /*4880*/  @!P0 BRA `(.L_x_80) ;  /* 0x0000000000188947 */ /* 0x000ff60003800000 */
[----:B------:R-:W-:Y:S02]  /*4890*/  LOP3.LUT P0, RZ, R74, 0xff, RZ, 0xc0, !PT ;  /* 0x000000ff4aff7812 */ /* 0x000fe4000780c0ff */
[----:B------:R-:W-:Y:S04]  /*48a0*/  ISETP.NE.U32.AND P1, PT, R2, RZ, PT ;  /* 0x000000ff0200720c */ /* 0x000fe80003f25070 */
[----:B------:R-:W-:Y:S04]  /*48b0*/  ISETP.NE.AND.EX P1, PT, R3, RZ, PT, P1 ;  /* 0x000000ff0300720c */ /* 0x000fe80003f25310 */
[----:B------:R-:W-:Y:S03]  /*48c0*/  PLOP3.LUT P1, PT, P1, PT, PT, 0x8, 0x80 ;  /* 0x000000000080781c */ /* 0x000fe60000f2e170 */
[----:B------:R-:W-:Y:S11]  /*48d0*/  @P0 ISETP.EQ.AND P1, PT, R40, RZ, PT ;  /* 0x000000ff2800020c */ /* 0x000ff60003f22270 */
[----:B------:R-:W-:Y:S02]  /*48e0*/  @!UPT UIADD3 URZ, UPT, UPT, URZ, URZ, URZ ;  /* 0x000000fffffff290 */ /* 0x000fe4000fffe0ff */
.L_x_80:
[----:B------:R-:W3:Y:S01]  /*48f0*/  SYNCS.PHASECHK.TRANS64.TRYWAIT P2, [UR21+0x50], R9 ;  /* 0x00005009ff0075a7 */ /* 0x000ee20008041115 */
[----:B------:R-:W-:Y:S04]  /*4900*/  ELECT P0, URZ, PT ;  /* 0x0000000000ff782f */ /* 0x000fe80003800000 */
[----:B------:R-:W-:Y:S11]  /*4910*/  PLOP3.LUT P1, PT, P1, P0, PT, 0xf2, 0x2f ;  /* 0x00000000002f781c */ /* 0x000ff60000f21e72 */
[----:B------:R-:W-:Y:S02]  /*4920*/  @!UPT UIADD3 URZ, UPT, UPT, URZ, URZ, URZ ;  /* 0x000000fffffff290 */ /* 0x000fe4000fffe0ff */
[----:B------:R-:W-:Y:S05]  /*4930*/  @!P1 IADD3 R8, P0, PT, R16, 0x580, RZ ;  /* 0x0000058010089810 */ /* 0x000fea0007f1e0ff */
[----:B-1----:R-:W-:Y:S01]  /*4940*/  @!P1 IMAD.X R6, RZ, RZ, R17, P0 ;  /* 0x000000ffff069224 */ /* 0x002fe200000e0611 */
[----:B---3--:R-:W-:Y:S07]  /*4950*/  @!P2 BRA `(.L_x_81) ;  /* 0x0000003400f4a947 */ /* 0x008fee0003800000 */
.L_x_142:
[----:B------:R-:W-:Y:S01]  /*4960*/  @!P1 R2UR UR5, R8 ;  /* 0x00000000080592ca */ /* 0x000fe200000e0000 */
[----:B------:R-:W-:Y:S01]  /*4970*/  VOTEU.ALL UP0, P1 ;  /* 0x0000000000ff7886 */ /* 0x000fe20000800000 */
[----:B------:R-:W-:Y:S01]  /*4980*/  @!P1 R2UR UR4, R6 ;  /* 0x00000000060492ca */ /* 0x000fe200000e0000 */
[----:B-1----:R-:W-:Y:S01]  /*4990*/  @!P1 IMAD.MOV.U32 R0, RZ, RZ, 0x1000 ;  /* 0x00001000ff009424 */ /* 0x002fe200078e00ff */
[----:B------:R-:W-:Y:S01]  /*49a0*/  UMOV UR8, 0x0 ;  /* 0x0000000000087882 */ /* 0x000fe20000000000 */
[----:B------:R-:W-:Y:S01]  /*49b0*/  UMOV UR9, 0x10000000 ;  /* 0x1000000000097882 */ /* 0x000fe20000000000 */
[----:B------:R-:W-:Y:S01]  /*49c0*/  @!UP0 UIADD3 UR16, UPT, UPT, UR21, 0x200, URZ ;  /* 0x0000020015108890 */ /* 0x000fe2000fffe0ff */
[----:B------:R-:W-:Y:S01]  /*49d0*/  VIADD R14, R14, 0x1 ;  /* 0x000000010e0e7836 */ /* 0x000fe20000000000 */
[----:B------:R-:W-:Y:S01]  /*49e0*/  VOTEU.ALL UP0, P1 ;  /* 0x0000000000ff7886 */ /* 0x000fe20000800000 */
[----:B------:R-:W-:Y:S01]  /*49f0*/  UMOV UR20, UR36 ;  /* 0x0000002400147c82 */ /* 0x000fe20008000000 */
[----:B------:R-:W-:Y:S03]  /*4a00*/  UPRMT UR6, UR45, 0x654, UR17 ;  /* 0x000006542d067896 */ /* 0x000fe60008000011 */
[----:B------:R-:W-:Y:S02]  /*4a10*/  IMAD.U32 R10, RZ, RZ, UR5 ;  /* 0x00000005ff0a7e24 */ /* 0x000fe4000f8e00ff */
[----:B------:R-:W-:Y:S03]  /*4a20*/  IMAD.U32 R11, RZ, RZ, UR4 ;  /* 0x00000004ff0b7e24 */ /* 0x000fe6000f8e00ff */
[----:B------:R-:W-:Y:S02]  /*4a30*/  @!P1 R2UR UR4, R10 ;  /* 0x000000000a0492ca */ /* 0x000fe400000e0000 */
[----:B------:R-:W-:Y:S11]  /*4a40*/  @!P1 R2UR UR5, R11 ;  /* 0x000000000b0592ca */ /* 0x000ff600000e0000 */
[----:B------:R-:W-:Y:S02]  /*4a50*/  @!UPT UIADD3 URZ, UPT, UPT, URZ, URZ, URZ ;  /* 0x000000fffffff290 */ /* 0x000fe4000fffe0ff */
[----:B------:R1:W-:Y:S01]  /*4a60*/  @!UP0 UTMALDG.3D [UR16], [UR4], desc[UR8] ;  /* 0x00000810040085b4 */ /* 0x0003e20008011000 */
[----:B------:R1:W-:Y:S01]  /*4a70*/  @!P1 SYNCS.ARRIVE.TRANS64.RED.A0TR RZ, [UR21+0x40], R0 ;  /* 0x00004000ffff99a7 */ /* 0x0003e20008300415 */
[----:B------:R-:W-:Y:S01]  /*4a80*/  SYNCS.ARRIVE.TRANS64.RED.A1T0 RZ, [UR6], RZ ;  /* 0x000000ffffff79a7 */ /* 0x000fe20008100406 */
[----:B------:R-:W3:Y:S02]  /*4a90*/  SYNCS.PHASECHK.TRANS64.TRYWAIT P0, [UR21+0x58], R9 ;  /* 0x00005809ff0075a7 */ /* 0x000ee40008001115 */
[----:B-1-3--:R-:W-:Y:S05]  /*4aa0*/  @!P0 BRA `(.L_x_82) ;  /* 0x0000003400b88947 */ /* 0x00afea0003800000 */
.L_x_144:
[----:B------:R-:W-:Y:S01]  /*4ab0*/  @!P1 IADD3 R6, P0, PT, R16, 0x580, RZ ;  /* 0x0000058010069810 */ /* 0x000fe20007f1e0ff */
[----:B------:R-:W-:Y:S01]  /*4ac0*/  VOTEU.ALL UP0, P1 ;  /* 0x0000000000ff7886 */ /* 0x000fe20000800000 */
[----:B------:R-:W-:Y:S01]  /*4ad0*/  UMOV UR6, 0x0 ;  /* 0x0000000000067882 */ /* 0x000fe20000000000 */
[----:B------:R-:W-:Y:S01]  /*4ae0*/  UMOV UR7, 0x10000000 ;  /* 0x1000000000077882 */ /* 0x000fe20000000000 */
[----:B------:R-:W-:Y:S01]  /*4af0*/  @!P1 R2UR UR5, R6 ;  /* 0x00000000060592ca */ /* 0x000fe200000e0000 */
[----:B-1----:R-:W-:Y:S01]  /*4b00*/  @!P1 IMAD.X R0, RZ, RZ, R17, P0 ;  /* 0x000000ffff009224 */ /* 0x002fe200000e0611 */
[----:B------:R-:W-:Y:S01]  /*4b10*/  @!UP0 UIADD3 UR10, UPT, UPT, UR18, 0x40, URZ ;  /* 0x00000040120a8890 */ /* 0x000fe2000fffe0ff */
[----:B------:R-:W-:Y:S01]  /*4b20*/  R2UR UR16, R76 ;  /* 0x000000004c1072ca */ /* 0x000fe200000e0000 */
[----:B------:R-:W-:Y:S01]  /*4b30*/  @!UP0 UIADD3 UR8, UPT, UPT, UR21, 0x1200, URZ ;  /* 0x0000120015088890 */ /* 0x000fe2000fffe0ff */
[----:B------:R-:W-:Y:S01]  /*4b40*/  ISETP.NE.AND P0, PT, R14, 0x2, PT ;  /* 0x000000020e00780c */ /* 0x000fe20003f05270 */
[----:B------:R-:W-:Y:S01]  /*4b50*/  @!UP0 UIADD3 UR9, UPT, UPT, UR21, 0x48, URZ ;  /* 0x0000004815098890 */ /* 0x000fe2000fffe0ff */
[----:B------:R-:W-:Y:S01]  /*4b60*/  @!P1 R2UR UR4, R0 ;  /* 0x00000000000492ca */ /* 0x000fe200000e0000 */
[----:B------:R-:W-:Y:S01]  /*4b70*/  VOTEU.ALL UP0, P1 ;  /* 0x0000000000ff7886 */ /* 0x000fe20000800000 */
[----:B------:R-:W-:Y:S01]  /*4b80*/  UMOV UR11, UR19 ;  /* 0x00000013000b7c82 */ /* 0x000fe20008000000 */
[----:B------:R-:W-:Y:S01]  /*4b90*/  UMOV UR12, UR36 ;  /* 0x00000024000c7c82 */ /* 0x000fe20008000000 */
[----:B------:R-:W-:Y:S01]  /*4ba0*/  SEL R0, RZ, 0x1, P0 ;  /* 0x00000001ff007807 */ /* 0x000fe20000000000 */
[----:B------:R-:W-:Y:S01]  /*4bb0*/  UPLOP3.LUT UP3, UPT, UPT, UPT, UPT, 0x80, 0x8 ;  /* 0x000000000008789c */ /* 0x000fe20003f6f070 */
[----:B------:R-:W-:Y:S01]  /*4bc0*/  IMAD.U32 R8, RZ, RZ, UR5 ;  /* 0x00000005ff087e24 */ /* 0x000fe2000f8e00ff */
[----:B------:R-:W-:Y:S01]  /*4bd0*/  LOP3.LUT R15, R15, 0x1, RZ, 0x3c, !PT ;  /* 0x000000010f0f7812 */ /* 0x000fe200078e3cff */
[----:B------:R-:W-:Y:S01]  /*4be0*/  UMOV UR36, UR26 ;  /* 0x0000001a00247c82 */ /* 0x000fe20008000000 */
[----:B------:R-:W-:Y:S01]  /*4bf0*/  LOP3.LUT R13, R13, R0, RZ, 0x3c, !PT ;  /* 0x000000000d0d7212 */ /* 0x000fe200078e3cff */
[----:B------:R-:W-:Y:S01]  /*4c00*/  UIADD3 UR20, UPT, UPT, UR13, UR16, URZ ;  /* 0x000000100d147290 */ /* 0x000fe2000fffe0ff */
[----:B------:R-:W-:Y:S01]  /*4c10*/  SEL R14, R14, RZ, P0 ;  /* 0x000000ff0e0e7207 */ /* 0x000fe20000000000 */
[----:B------:R-:W-:Y:S01]  /*4c20*/  UIADD3 UR16, UPT, UPT, UR14, UR63, URZ ;  /* 0x0000003f0e107290 */ /* 0x000fe2000fffe0ff */
[----:B------:R-:W-:Y:S01]  /*4c30*/  IMAD.U32 R9, RZ, RZ, UR4 ;  /* 0x00000004ff097e24 */ /* 0x000fe2000f8e00ff */
[----:B------:R-:W-:Y:S04]  /*4c40*/  @!P1 R2UR UR4, R8 ;  /* 0x00000000080492ca */ /* 0x000fe800000e0000 */
[----:B------:R-:W-:Y:S11]  /*4c50*/  @!P1 R2UR UR5, R9 ;  /* 0x00000000090592ca */ /* 0x000ff600000e0000 */
[----:B------:R-:W-:Y:S02]  /*4c60*/  @!UPT UIADD3 URZ, UPT, UPT, URZ, URZ, URZ ;  /* 0x000000fffffff290 */ /* 0x000fe4000fffe0ff */
[----:B------:R3:W-:Y:S01]  /*4c70*/  @!UP0 UTMALDG.3D [UR8], [UR4], desc[UR6] ;  /* 0x00000608040085b4 */ /* 0x0007e20008011000 */
[----:B------:R3:W-:Y:S01]  /*4c80*/  @!P1 SYNCS.ARRIVE.TRANS64.RED.A0TR RZ, [UR21+0x48], R7 ;  /* 0x00004807ffff99a7 */ /* 0x0007e20008300415 */
[----:B------:R-:W-:Y:S01]  /*4c90*/  SYNCS.ARRIVE.TRANS64.RED.A1T0 RZ, [UR33], RZ ;  /* 0x000000ffffff79a7 */ /* 0x000fe20008100421 */
[----:B------:R-:W-:Y:S05]  /*4ca0*/  BRA.U UP1, `(.L_x_83) ;  /* 0xfffffff501247547 */ /* 0x000fea000b83ffff */
[----:B------:R-:W-:-:S04]  /*4cb0*/  SHF.L.U32 R2, R15, 0x1f, RZ ;  /* 0x0000001f0f027819 */ /* 0x000fc800000006ff */
[----:B------:R-:W1:Y:S02]  /*4cc0*/  SYNCS.PHASECHK.TRANS64.TRYWAIT P0, [UR21+0x50], R2 ;  /* 0x00005002ff0075a7 */ /* 0x000e640008001115 */
[----:B-1----:R-:W-:Y:S05]  /*4cd0*/  @!P0 BRA `(.L_x_84) ;  /* 0x0000003400448947 */ /* 0x002fea0003800000 */
.L_x_146:
[----:B-1----:R-:W-:-:S07]  /*4ce0*/  MOV R0, UR21 ;  /* 0x0000001500007c02 */ /* 0x002fce0008000f00 */
.L_x_85:
[----:B-1----:R-:W-:-:S04]  /*4cf0*/  SHF.L.U32 R2, R15, 0x1f, RZ ;  /* 0x0000001f0f027819 */ /* 0x002fc800000006ff */
[----:B------:R1:W4:Y:S03]  /*4d00*/  SYNCS.PHASECHK.TRANS64.TRYWAIT P0, [R0+URZ+0x58], R2 ;  /* 0x00005802000075a7 */ /* 0x00032600080011ff */
[----:B----4-:R-:W-:Y:S05]  /*4d10*/  @!P0 NANOSLEEP.SYNCS 0x989680 ;  /* 0x009896800000895d */ /* 0x010fea0003900000 */
[----:B------:R-:W4:Y:S02]  /*4d20*/  @!P0 SYNCS.PHASECHK.TRANS64 P0, [R0+URZ+0x58], R2 ;  /* 0x00005802000085a7 */ /* 0x000f2400080010ff */
[----:B--234-:R-:W-:Y:S05]  /*4d30*/  @P0 EXIT ;  /* 0x000000000000094d */ /* 0x01cfea0003800000 */
[----:B------:R-:W-:Y:S05]  /*4d40*/  BRA `(.L_x_85) ;  /* 0xfffffffc00e87947 */ /* 0x000fea000383ffff */
.L_x_74:
[----:B------:R-:W-:-:S06]  /*4d50*/  UISETP.GE.AND UP0, UPT, UR17, 0x4, UPT ;  /* 0x000000041100788c */ /* 0x000fcc000bf06270 */
[----:B------:R-:W-:-:S13]  /*4d60*/  PLOP3.LUT P0, PT, PT, PT, UP0, 0x80, 0x8 ;  /* 0x000000000008781c */ /* 0x000fda0003f0f008 */
[----:B-1----:R-:W-:Y:S05]  /*4d70*/  @!P0 EXIT ;  /* 0x000000000000894d */ /* 0x002fea0003800000 */
[----:B------:R-:W-:Y:S01]  /*4d80*/  BAR.SYNC.DEFER_BLOCKING 0x6, 0xa0 ;  /* 0x0182800000007b1d */ /* 0x000fe20000010000 */
[C---:B------:R-:W-:Y:S01]  /*4d90*/  IMAD.SHL.U32 R7, R84.reuse, 0x40, RZ ;  /* 0x0000004054077824 */ /* 0x040fe200078e00ff */
[C---:B------:R-:W-:Y:S01]  /*4da0*/  LOP3.LUT R86, R84.reuse, 0x60, RZ, 0xc0, !PT ;  /* 0x0000006054567812 */ /* 0x040fe200078ec0ff */
[C---:B------:R-:W-:Y:S01]  /*4db0*/  IMAD.SHL.U32 R4, R84.reuse, 0x20, RZ ;  /* 0x0000002054047824 */ /* 0x040fe200078e00ff */
[----:B------:R-:W-:Y:S01]  /*4dc0*/  CS2R R82, SRZ ;  /* 0x0000000000527805 */ /* 0x000fe2000001ff00 */
[C---:B------:R-:W-:Y:S01]  /*4dd0*/  IMAD.SHL.U32 R5, R84.reuse, 0x8, RZ ;  /* 0x0000000854057824 */ /* 0x040fe200078e00ff */
[----:B------:R-:W-:Y:S02]  /*4de0*/  UMOV UR44, 0x400 ;  /* 0x00000400002c7882 */ /* 0x000fe40000000000 */
[----:B------:R-:W1:Y:S01]  /*4df0*/  LDC.64 R72, c[0x0][0x8b0] ;  /* 0x00022c00ff487b82 */ /* 0x000e620000000a00 */
[----:B------:R-:W-:Y:S01]  /*4e00*/  ULEA UR44, UR45, UR44, 0x18 ;  /* 0x0000002c2d2c7291 */ /* 0x000fe2000f8ec0ff */
[----:B------:R-:W-:Y:S01]  /*4e10*/  LOP3.LUT R6, R7, 0x180, RZ, 0xc0, !PT ;  /* 0x0000018007067812 */ /* 0x000fe200078ec0ff */
[----:B------:R-:W-:Y:S01]  /*4e20*/  IMAD.U32 R37, R84, 0x10000, RZ ;  /* 0x0001000054257824 */ /* 0x000fe200078e00ff */
[----:B------:R-:W-:Y:S01]  /*4e30*/  LOP3.LUT R4, R4, 0xc00, RZ, 0xc0, !PT ;  /* 0x00000c0004047812 */ /* 0x000fe200078ec0ff */
[----:B------:R-:W-:Y:S01]  /*4e40*/  UIADD3 UR4, UPT, UPT, UR44, 0x2200, URZ ;  /* 0x000022002c047890 */ /* 0x000fe2000fffe0ff */
[----:B------:R-:W-:Y:S01]  /*4e50*/  LOP3.LUT R5, R6, 0x30, R5, 0xf8, !PT ;  /* 0x0000003006057812 */ /* 0x000fe200078ef805 */
[----:B------:R-:W-:Y:S01]  /*4e60*/  IMAD.SHL.U32 R6, R84, 0x2, RZ ;  /* 0x0000000254067824 */ /* 0x000fe200078e00ff */
[----:B------:R-:W2:Y:S01]  /*4e70*/  LDC.64 R70, c[0x0][0x8a8] ;  /* 0x00022a00ff467b82 */ /* 0x000ea20000000a00 */
[----:B------:R-:W-:Y:S01]  /*4e80*/  LOP3.LUT R4, R4, 0x40, R7, 0xf8, !PT ;  /* 0x0000004004047812 */ /* 0x000fe200078ef807 */
[----:B------:R-:W-:Y:S01]  /*4e90*/  IMAD.MOV.U32 R36, RZ, RZ, RZ ;  /* 0x000000ffff247224 */ /* 0x000fe200078e00ff */
[----:B------:R-:W-:Y:S01]  /*4ea0*/  LOP3.LUT R37, R37, 0x600000, RZ, 0xc0, !PT ;  /* 0x0060000025257812 */ /* 0x000fe200078ec0ff */
[----:B------:R-:W-:Y:S01]  /*4eb0*/  IMAD.MOV.U32 R78, RZ, RZ, RZ ;  /* 0x000000ffff4e7224 */ /* 0x000fe200078e00ff */
[----:B------:R-:W-:-:S02]  /*4ec0*/  LOP3.LUT R84, R84, 0x2, RZ, 0xc0, !PT ;  /* 0x0000000254547812 */ /* 0x000fc400078ec0ff */
[----:B------:R-:W-:Y:S02]  /*4ed0*/  CS2R R80, SRZ ;  /* 0x0000000000507805 */ /* 0x000fe4000001ff00 */
[----:B------:R-:W-:Y:S01]  /*4ee0*/  LOP3.LUT R5, R5, 0x20, R6, 0x78, !PT ;  /* 0x0000002005057812 */ /* 0x000fe200078e7806 */
[----:B------:R-:W-:Y:S01]  /*4ef0*/  IMAD.U32 R85, RZ, RZ, UR4 ;  /* 0x00000004ff557e24 */ /* 0x000fe2000f8e00ff */
[----:B------:R-:W3:Y:S01]  /*4f00*/  LDS R0, [UR44+0x120] ;  /* 0x0001202cff007984 */ /* 0x000ee20008000800 */
[----:B------:R-:W-:Y:S01]  /*4f10*/  LOP3.LUT R4, R4, 0x200, R7, 0xf8, !PT ;  /* 0x0000020004047812 */ /* 0x000fe200078ef807 */
[----:B------:R-:W-:Y:S01]  /*4f20*/  IMAD.MOV R79, RZ, RZ, -R84 ;  /* 0x000000ffff4f7224 */ /* 0x000fe200078e0a54 */
[----:B------:R-:W4:Y:S02]  /*4f30*/  LDCU UR58, c[0x0][0x370] ;  /* 0x00006e00ff3a77ac */ /* 0x000f240008000800 */
[----:B------:R-:W-:Y:S01]  /*4f40*/  LOP3.LUT R69, R4, R5, RZ, 0xfc, !PT ;  /* 0x0000000504457212 */ /* 0x000fe200078efcff */
[----:B------:R-:W1:Y:S01]  /*4f50*/  LDCU UR43, c[0x0][0xb0c] ;  /* 0x00016180ff2b77ac */ /* 0x000e620008000800 */
[----:B------:R-:W1:Y:S01]  /*4f60*/  LDCU UR39, c[0x0][0xb30] ;  /* 0x00016600ff2777ac */ /* 0x000e620008000800 */
[----:B------:R-:W1:Y:S01]  /*4f70*/  LDCU.64 UR56, c[0x0][0x888] ;  /* 0x00011100ff3877ac */ /* 0x000e620008000a00 */
[----:B------:R-:W1:Y:S01]  /*4f80*/  LDCU.64 UR40, c[0x0][0xb28] ;  /* 0x00016500ff2877ac */ /* 0x000e620008000a00 */
[----:B------:R-:W1:Y:S01]  /*4f90*/  LDCU.64 UR60, c[0x0][0x890] ;  /* 0x00011200ff3c77ac */ /* 0x000e620008000a00 */
[----:B------:R-:W1:Y:S01]  /*4fa0*/  LDCU.128 UR52, c[0x0][0xb10] ;  /* 0x00016200ff3477ac */ /* 0x000e620008000c00 */
[----:B------:R-:W1:Y:S01]  /*4fb0*/  LDCU UR47, c[0x0][0x374] ;  /* 0x00006e80ff2f77ac */ /* 0x000e620008000800 */
[----:B------:R-:W-:Y:S01]  /*4fc0*/  UIADD3 UR62, UPT, UPT, UR44, 0x200, URZ ;  /* 0x000002002c3e7890 */ /* 0x000fe2000fffe0ff */
[----:B-1234-:R-:W-:-:S11]  /*4fd0*/  IMAD.IADD R37, R0, 0x1, R37 ;  /* 0x0000000100257824 */ /* 0x01efd600078e0225 */
.L_x_111:
[----:B------:R-:W-:Y:S02]  /*4fe0*/  LEA R3, R78, UR44, 0x3 ;  /* 0x0000002c4e037c11 */ /* 0x000fe4000f8e18ff */
[----:B------:R-:W-:Y:S02]  /*4ff0*/  SHF.L.U32 R0, R82, 0x1f, RZ ;  /* 0x0000001f52007819 */ /* 0x000fe400000006ff */
[----:B-1----:R-:W-:Y:S02]  /*5000*/  LEA R4, R78, UR44, 0x4 ;  /* 0x0000002c4e047c11 */ /* 0x002fe4000f8e20ff */
[----:B------:R-:W1:Y:S02]  /*5010*/  SYNCS.PHASECHK.TRANS64.TRYWAIT P0, [R3+URZ+0x70], R0 ;  /* 0x00007000030075a7 */ /* 0x000e6400080011ff */
[----:B-1----:R-:W-:Y:S05]  /*5020*/  @!P0 BRA `(.L_x_86) ;  /* 0x0000003000888947 */ /* 0x002fea0003800000 */
.L_x_147:
        /* <DEDUP_REMOVED lines=8> */
[----:B--2---:R-:W-:Y:S11]  /*50b0*/  LOP3.LUT P0, RZ, R6, 0x1, RZ, 0xc0, !PT ;  /* 0x0000000106ff7812 */ /* 0x004ff6000780c0ff */
[----:B------:R-:W-:Y:S02]  /*50c0*/  @!UPT UIADD3 URZ, UPT, UPT, URZ, URZ, URZ ;  /* 0x000000fffffff290 */ /* 0x000fe4000fffe0ff */
[----:B---3--:R-:W-:Y:S01]  /*50d0*/  VOTEU.ANY UP1, P0 ;  /* 0x0000000000ff7886 */ /* 0x008fe20000020100 */
[----:B------:R-:W-:Y:S01]  /*50e0*/  PLOP3.LUT P0, PT, PT, PT, UP1, 0x80, 0x8 ;  /* 0x000000000008781c */ /* 0x000fe20003f0f018 */
[----:B------:R-:W-:Y:S11]  /*50f0*/  UP2UR UR46, UPR, URZ, 0x2 ;  /* 0x00000002ff2e7883 */ /* 0x000ff60008000000 */
[----:B------:R-:W-:Y:S01]  /*5100*/  @!UPT UIADD3 URZ, UPT, UPT, URZ, URZ, URZ ;  /* 0x000000fffffff290 */ /* 0x000fe2000fffe0ff */
[----:B-1----:R-:W-:Y:S02]  /*5110*/  @P0 SHF.R.U32.HI R0, RZ, 0x10, R5 ;  /* 0x00000010ff000819 */ /* 0x002fe40000011605 */
        /* <DEDUP_REMOVED lines=12> */
[----:B------:R-:W2:Y:S01]  /*51e0*/  LDCU UR12, c[0x0][0xb20] ;  /* 0x00016400ff0c77ac */ /* 0x000ea20008000800 */
[----:B------:R-:W-:Y:S02]  /*51f0*/  UIMAD.WIDE.U32 UR4, UR47, UR55, URZ ;  /* 0x000000372f0472a5 */ /* 0x000fe4000f8e00ff */
[----:B------:R-:W-:Y:S02]  /*5200*/  UIMAD.WIDE.U32 UR6, UR58, UR52, URZ ;  /* 0x000000343a0672a5 */ /* 0x000fe4000f8e00ff */
[----:B------:R-:W-:Y:S02]  /*5210*/  UISETP.NE.AND UP0, UPT, UR54, 0x1, UPT ;  /* 0x000000013600788c */ /* 0x000fe4000bf05270 */
[----:B------:R-:W-:Y:S02]  /*5220*/  UIMAD.WIDE.U32 UR8, UR37, UR55, URZ ;  /* 0x00000037250872a5 */ /* 0x000fe4000f8e00ff */
[----:B------:R-:W-:Y:S02]  /*5230*/  UIMAD.WIDE.U32 UR10, UR38, UR52, URZ ;  /* 0x00000034260a72a5 */ /* 0x000fe4000f8e00ff */
[----:B------:R-:W-:Y:S02]  /*5240*/  UISETP.NE.AND UP1, UPT, UR43, 0x1, UPT ;  /* 0x000000012b00788c */ /* 0x000fe4000bf25270 */
[----:B------:R-:W-:Y:S01]  /*5250*/  UISETP.NE.AND UP2, UPT, UR42, 0x1, UPT ;  /* 0x000000012a00788c */ /* 0x000fe2000bf45270 */
[----:B------:R-:W-:Y:S02]  /*5260*/  UMOV UR4, UR5 ;  /* 0x0000000500047c82 */ /* 0x000fe40008000000 */
[----:B--2---:R-:W-:Y:S03]  /*5270*/  USHF.R.U32.HI UR5, URZ, UR12, UR4 ;  /* 0x0000000cff057299 */ /* 0x004fe60008011604 */
[----:B------:R-:W-:Y:S02]  /*5280*/  UMOV UR4, UR7 ;  /* 0x0000000700047c82 */ /* 0x000fe40008000000 */
[----:B------:R-:W-:Y:S02]  /*5290*/  USHF.R.U32.HI UR7, URZ, UR53, UR4 ;  /* 0x00000035ff077299 */ /* 0x000fe40008011604 */
[----:B------:R-:W-:Y:S02]  /*52a0*/  USEL UR4, UR47, UR5, !UP0 ;  /* 0x000000052f047287 */ /* 0x000fe4000c000000 */
[----:B------:R-:W-:Y:S01]  /*52b0*/  USEL UR7, UR58, UR7, !UP1 ;  /* 0x000000073a077287 */ /* 0x000fe2000c800000 */
[----:B------:R-:W-:Y:S01]  /*52c0*/  UMOV UR5, UR9 ;  /* 0x0000000900057c82 */ /* 0x000fe20008000000 */
[----:B------:R-:W-:Y:S02]  /*52d0*/  UIMAD.WIDE.U32 UR8, UR4, UR40, URZ ;  /* 0x00000028040872a5 */ /* 0x000fe4000f8e00ff */
[----:B------:R-:W-:Y:S03]  /*52e0*/  USHF.R.U32.HI UR6, URZ, UR12, UR5 ;  /* 0x0000000cff067299 */ /* 0x000fe60008011605 */
[----:B------:R-:W-:Y:S01]  /*52f0*/  UMOV UR5, UR11 ;  /* 0x0000000b00057c82 */ /* 0x000fe20008000000 */
[----:B------:R-:W-:Y:S02]  /*5300*/  UIMAD.WIDE.U32 UR10, UR7, UR40, URZ ;  /* 0x00000028070a72a5 */ /* 0x000fe4000f8e00ff */
[----:B------:R-:W-:Y:S02]  /*5310*/  USHF.R.U32.HI UR12, URZ, UR53, UR5 ;  /* 0x00000035ff0c7299 */ /* 0x000fe40008011605 */
[----:B------:R-:W-:Y:S01]  /*5320*/  USEL UR6, UR37, UR6, !UP0 ;  /* 0x0000000625067287 */ /* 0x000fe2000c000000 */
[----:B------:R-:W-:Y:S02]  /*5330*/  UMOV UR5, UR9 ;  /* 0x0000000900057c82 */ /* 0x000fe40008000000 */
[----:B------:R-:W-:Y:S01]  /*5340*/  UMOV UR10, UR11 ;  /* 0x0000000b000a7c82 */ /* 0x000fe20008000000 */
[----:B------:R-:W-:Y:S02]  /*5350*/  @UP2 USHF.R.U32.HI UR4, URZ, UR41, UR5 ;  /* 0x00000029ff042299 */ /* 0x000fe40008011605 */
[----:B------:R-:W-:Y:S02]  /*5360*/  @UP2 USHF.R.U32.HI UR7, URZ, UR41, UR10 ;  /* 0x00000029ff072299 */ /* 0x000fe4000801160a */
[----:B------:R-:W-:Y:S02]  /*5370*/  UIMAD UR4, UR42, UR4, URZ ;  /* 0x000000042a0472a4 */ /* 0x000fe4000f8e02ff */
[----:B------:R-:W-:Y:S02]  /*5380*/  UIMAD.WIDE.U32 UR10, UR6, UR40, URZ ;  /* 0x00000028060a72a5 */ /* 0x000fe4000f8e00ff */
[----:B------:R-:W-:Y:S02]  /*5390*/  USEL UR5, UR38, UR12, !UP1 ;  /* 0x0000000c26057287 */ /* 0x000fe4000c800000 */
[----:B------:R-:W-:Y:S02]  /*53a0*/  UIMAD UR8, UR42, UR7, URZ ;  /* 0x000000072a0872a4 */ /* 0x000fe4000f8e02ff */
[----:B------:R-:W-:Y:S03]  /*53b0*/  UISETP.GE.AND UP0, UPT, UR6, UR4, UPT ;  /* 0x000000040600728c */ /* 0x000fe6000bf06270 */
[----:B------:R-:W-:Y:S01]  /*53c0*/  UMOV UR4, UR11 ;  /* 0x0000000b00047c82 */ /* 0x000fe20008000000 */
[----:B------:R-:W-:Y:S02]  /*53d0*/  UISETP.GE.OR UP0, UPT, UR5, UR8, UP0 ;  /* 0x000000080500728c */ /* 0x000fe40008706670 */
[----:B------:R-:W-:Y:S02]  /*53e0*/  USHF.R.U32.HI UR4, URZ, UR41, UR4 ;  /* 0x00000029ff047299 */ /* 0x000fe40008011604 */
[----:B------:R-:W-:Y:S02]  /*53f0*/  UIMAD.WIDE.U32 UR8, UR5, UR40, URZ ;  /* 0x00000028050872a5 */ /* 0x000fe4000f8e00ff */
[----:B------:R-:W-:Y:S02]  /*5400*/  USEL UR11, UR6, UR4, !UP2 ;  /* 0x00000004060b7287 */ /* 0x000fe4000d000000 */
[----:B------:R-:W-:Y:S02]  /*5410*/  UIADD3 UR8, UPT, UPT, -UR5, URZ, URZ ;  /* 0x000000ff05087290 */ /* 0x000fe4000fffe1ff */
[----:B------:R-:W-:Y:S01]  /*5420*/  UIADD3 UR10, UPT, UPT, -UR11, URZ, URZ ;  /* 0x000000ff0b0a7290 */ /* 0x000fe2000fffe1ff */
[----:B------:R-:W-:Y:S01]  /*5430*/  @!UP0 UMOV UR4, UR9 ;  /* 0x0000000900048c82 */ /* 0x000fe20008000000 */
[----:B------:R-:W-:Y:S02]  /*5440*/  UIADD3 UR9, UPT, UPT, -UR6, URZ, URZ ;  /* 0x000000ff06097290 */ /* 0x000fe4000fffe1ff */
[----:B------:R-:W-:Y:S02]  /*5450*/  @!UP0 USHF.R.U32.HI UR4, URZ, UR41, UR4 ;  /* 0x00000029ff048299 */ /* 0x000fe40008011604 */
[----:B------:R-:W-:Y:S02]  /*5460*/  UIMAD UR10, UR42, UR10, UR6 ;  /* 0x0000000a2a0a72a4 */ /* 0x000fe4000f8e0206 */
[----:B------:R-:W-:Y:S04]  /*5470*/  @!UP0 USEL UR4, UR5, UR4, !UP2 ;  /* 0x0000000405048287 */ /* 0x000fe8000d000000 */
[----:B------:R-:W-:Y:S02]  /*5480*/  @!UP0 UIMAD UR10, UR7, UR10, UR4 ;  /* 0x0000000a070a82a4 */ /* 0x000fe4000f8e0204 */
[----:B------:R-:W-:Y:S02]  /*5490*/  @!UP0 UIADD3 UR11, UPT, UPT, UR11, -UR4, URZ ;  /* 0x800000040b0b8290 */ /* 0x000fe4000fffe0ff */
[----:B------:R-:W-:Y:S02]  /*54a0*/  UIMAD UR7, UR43, UR8, UR38 ;  /* 0x000000082b0772a4 */ /* 0x000fe4000f8e0226 */
[----:B------:R-:W-:Y:S02]  /*54b0*/  @!UP0 UIMAD UR6, UR11, UR42, UR5 ;  /* 0x0000002a0b0682a4 */ /* 0x000fe4000f8e0205 */
[----:B------:R-:W-:Y:S01]  /*54c0*/  UIMAD UR4, UR54, UR9, UR37 ;  /* 0x00000009360472a4 */ /* 0x000fe2000f8e0225 */
[----:B------:R-:W-:Y:S02]  /*54d0*/  @!UP0 UMOV UR5, UR10 ;  /* 0x0000000a00058c82 */ /* 0x000fe40008000000 */
[----:B------:R-:W-:Y:S02]  /*54e0*/  UIMAD UR38, UR5, UR43, UR7 ;  /* 0x0000002b052672a4 */ /* 0x000fe4000f8e0207 */
[----:B------:R-:W-:Y:S11]  /*54f0*/  UIMAD UR37, UR6, UR54, UR4 ;  /* 0x00000036062572a4 */ /* 0x000ff6000f8e0204 */
[----:B------:R-:W-:Y:S01]  /*5500*/  @!UPT UIADD3 URZ, UPT, UPT, URZ, URZ, URZ ;  /* 0x000000fffffff290 */ /* 0x000fe2000fffe0ff */
.L_x_87:
[----:B------:R-:W-:Y:S01]  /*5510*/  UISETP.NE.AND UP0, UPT, UR39, 0x1, UPT ;  /* 0x000000012700788c */ /* 0x000fe2000bf05270 */
[----:B------:R-:W-:Y:S01]  /*5520*/  IADD3 R78, PT, PT, R78, 0x1, RZ ;  /* 0x000000014e4e7810 */ /* 0x000fe20007ffe0ff */
[----:B------:R-:W-:Y:S02]  /*5530*/  USHF.L.U32 UR50, UR16, 0x6, URZ ;  /* 0x0000000610327899 */ /* 0x000fe400080006ff */
[----:B------:R-:W-:Y:S07]  /*5540*/  USHF.L.U32 UR49, UR20, 0x7, URZ ;  /* 0x0000000714317899 */ /* 0x000fee00080006ff */
[----:B------:R-:W2:Y:S01]  /*5550*/  @!UP0 LDCU.128 UR12, c[0x0][0xb10] ;  /* 0x00016200ff0c87ac */ /* 0x000ea20008000c00 */
[----:B------:R-:W3:Y:S01]  /*5560*/  @!UP0 LDCU UR5, c[0x0][0xb0c] ;  /* 0x00016180ff0587ac */ /* 0x000ee20008000800 */
[----:B------:R-:W4:Y:S01]  /*5570*/  @!UP0 LDCU UR10, c[0x0][0xb20] ;  /* 0x00016400ff0a87ac */ /* 0x000f220008000800 */
[----:B--2---:R-:W-:Y:S02]  /*5580*/  UIMAD.WIDE.U32 UR8, UR38, UR12, URZ ;  /* 0x0000000c260872a5 */ /* 0x004fe4000f8e00ff */
[----:B------:R-:W-:Y:S02]  /*5590*/  UIMAD.WIDE.U32 UR6, UR37, UR15, URZ ;  /* 0x0000000f250672a5 */ /* 0x000fe4000f8e00ff */
[----:B------:R-:W-:Y:S03]  /*55a0*/  @!UP0 UISETP.NE.AND UP1, UPT, UR14, 0x1, UPT ;  /* 0x000000010e00888c */ /* 0x000fe6000bf25270 */
[----:B------:R-:W-:Y:S01]  /*55b0*/  @!UP0 UMOV UR4, UR9 ;  /* 0x0000000900048c82 */ /* 0x000fe20008000000 */
[----:B---3--:R-:W-:Y:S02]  /*55c0*/  @!UP0 UISETP.NE.AND UP2, UPT, UR5, 0x1, UPT ;  /* 0x000000010500888c */ /* 0x008fe4000bf45270 */
[----:B------:R-:W-:Y:S01]  /*55d0*/  @!UP0 USHF.R.U32.HI UR4, URZ, UR13, UR4 ;  /* 0x0000000dff048299 */ /* 0x000fe20008011604 */
[----:B------:R-:W-:Y:S02]  /*55e0*/  @!UP0 UMOV UR6, UR7 ;  /* 0x0000000700068c82 */ /* 0x000fe40008000000 */
[----:B----4-:R-:W-:Y:S02]  /*55f0*/  @!UP0 USHF.R.U32.HI UR6, URZ, UR10, UR6 ;  /* 0x0000000aff068299 */ /* 0x010fe40008011606 */
[----:B------:R-:W-:Y:S02]  /*5600*/  @!UP0 USEL UR7, UR38, UR4, !UP2 ;  /* 0x0000000426078287 */ /* 0x000fe4000d000000 */
[----:B------:R-:W-:Y:S04]  /*5610*/  @!UP0 USEL UR6, UR37, UR6, !UP1 ;  /* 0x0000000625068287 */ /* 0x000fe8000c800000 */
[----:B------:R-:W-:Y:S02]  /*5620*/  @!UP0 UIADD3 UR4, UPT, UPT, -UR7, UR6, URZ ;  /* 0x0000000607048290 */ /* 0x000fe4000fffe1ff */
[----:B------:R-:W-:Y:S02]  /*5630*/  @!UP0 UIADD3 UR6, UPT, UPT, UR7, -UR6, URZ ;  /* 0x8000000607068290 */ /* 0x000fe4000fffe0ff */
[----:B------:R-:W-:Y:S02]  /*5640*/  @!UP0 UIMAD UR38, UR4, UR5, UR38 ;  /* 0x00000005042682a4 */ /* 0x000fe4000f8e0226 */
[----:B------:R-:W-:Y:S02]  /*5650*/  @!UP0 UIMAD UR37, UR6, UR14, UR37 ;  /* 0x0000000e062582a4 */ /* 0x000fe4000f8e0225 */
[----:B------:R-:W-:Y:S09]  /*5660*/  ULOP3.LUT UP0, URZ, UR62, 0x1b0, URZ, 0xc0, !UPT ;  /* 0x000001b03eff7892 */ /* 0x000ff2000f80c0ff */
[----:B------:R-:W-:Y:S05]  /*5670*/  BRA.U !UP0, `(.L_x_88) ;  /* 0x0000000108407547 */ /* 0x000fea000b800000 */
[----:B------:R-:W2:Y:S01]  /*5680*/  LDCU.64 UR8, c[0x4][0x80] ;  /* 0x01001000ff0877ac */ /* 0x000ea20008000a00 */
[----:B------:R-:W-:Y:S01]  /*5690*/  MOV R3, 0x0 ;  /* 0x0000000000037802 */ /* 0x000fe20000000f00 */
[----:B------:R-:W-:Y:S02]  /*56a0*/  HFMA2 R12, -RZ, RZ, 0, 5.9604644775390625e-08 ;  /* 0x00000001ff0c7431 */ /* 0x000fe400000001ff */
[----:B------:R-:W-:Y:S02]  /*56b0*/  IMAD.MOV.U32 R8, RZ, RZ, 0x70 ;  /* 0x00000070ff087424 */ /* 0x000fe400078e00ff */
[----:B------:R-:W-:Y:S01]  /*56c0*/  IMAD.MOV.U32 R13, RZ, RZ, RZ ;  /* 0x000000ffff0d7224 */ /* 0x000fe200078e00ff */
[----:B------:R-:W3:Y:S01]  /*56d0*/  LDCU.64 UR6, c[0x4][0x88] ;  /* 0x01001100ff0677ac */ /* 0x000ee20008000a00 */
[----:B------:R-:W4:Y:S01]  /*56e0*/  LDC.64 R2, c[0x4][R3] ;  /* 0x0100000003027b82 */ /* 0x000f220000000a00 */
[----:B------:R-:W1:Y:S01]  /*56f0*/  LDCU.64 UR4, c[0x4][0x8] ;  /* 0x01000100ff0477ac */ /* 0x000e620008000a00 */
[----:B--2---:R-:W-:Y:S01]  /*5700*/  MOV R5, UR9 ;  /* 0x0000000900057c02 */ /* 0x004fe20008000f00 */
[----:B------:R-:W-:Y:S01]  /*5710*/  IMAD.U32 R4, RZ, RZ, UR8 ;  /* 0x00000008ff047e24 */ /* 0x000fe2000f8e00ff */
[----:B---3--:R-:W-:Y:S01]  /*5720*/  MOV R7, UR7 ;  /* 0x0000000700077c02 */ /* 0x008fe20008000f00 */
[----:B------:R-:W-:Y:S01]  /*5730*/  IMAD.U32 R6, RZ, RZ, UR6 ;  /* 0x00000006ff067e24 */ /* 0x000fe2000f8e00ff */
[----:B-1----:R-:W-:Y:S01]  /*5740*/  MOV R11, UR5 ;  /* 0x00000005000b7c02 */ /* 0x002fe20008000f00 */
[----:B------:R-:W-:Y:S02]  /*5750*/  IMAD.U32 R10, RZ, RZ, UR4 ;  /* 0x00000004ff0a7e24 */ /* 0x000fe4000f8e00ff */
[----:B------:R-:W-:Y:S07]  /*5760*/  LEPC R20, `(.L_x_88) ;  /* 0x000000001014794e */ /* 0x000fee0000000000 */
[----:B----45:R-:W-:Y:S05]  /*5770*/  CALL.ABS.NOINC R2 ;  /* 0x0000000002007343 */ /* 0x030fea0003c00000 */
.L_x_88:
[----:B------:R-:W-:Y:S01]  /*5780*/  LOP3.LUT P0, RZ, R85, 0x1b0, RZ, 0xc0, !PT ;  /* 0x000001b055ff7812 */ /* 0x000fe2000780c0ff */
[----:B------:R-:W-:Y:S11]  /*5790*/  BSSY.RECONVERGENT B6, `(.L_x_89) ;  /* 0x0000013000067945 */ /* 0x000ff60003800200 */
[----:B------:R-:W-:Y:S01]  /*57a0*/  @!UPT UIADD3 URZ, UPT, UPT, URZ, URZ, URZ ;  /* 0x000000fffffff290 */ /* 0x000fe2000fffe0ff */
[----:B------:R-:W-:Y:S05]  /*57b0*/  @!P0 BRA `(.L_x_90) ;  /* 0x0000000000408947 */ /* 0x000fea0003800000 */
        /* <DEDUP_REMOVED lines=16> */
.L_x_90:
[----:B------:R-:W-:Y:S05]  /*58c0*/  BSYNC.RECONVERGENT B6 ;  /* 0x0000000000067941 */ /* 0x000fea0003800200 */
.L_x_89:
[----:B------:R-:W-:Y:S01]  /*58d0*/  R2UR UR4, R77 ;  /* 0x000000004d0472ca */ /* 0x000fe200000e0000 */
[----:B------:R-:W-:Y:S01]  /*58e0*/  UISETP.NE.U32.AND UP0, UPT, UR60, URZ, UPT ;  /* 0x000000ff3c00728c */ /* 0x000fe2000bf05070 */
[----:B------:R-:W-:Y:S02]  /*58f0*/  ISETP.NE.U32.AND P4, PT, R72, RZ, PT ;  /* 0x000000ff4800720c */ /* 0x000fe40003f85070 */
[----:B------:R-:W-:Y:S01]  /*5900*/  ISETP.NE.U32.AND P2, PT, RZ, UR56, PT ;  /* 0x00000038ff007c0c */ /* 0x000fe2000bf45070 */
[----:B------:R-:W-:Y:S01]  /*5910*/  UISETP.NE.AND.EX UP1, UPT, UR61, URZ, UPT, UP0 ;  /* 0x000000ff3d00728c */ /* 0x000fe2000bf25300 */
[----:B------:R-:W-:Y:S01]  /*5920*/  ISETP.NE.AND.EX P4, PT, R73, RZ, PT, P4 ;  /* 0x000000ff4900720c */ /* 0x000fe20003f85340 */
[----:B------:R-:W-:Y:S01]  /*5930*/  UPLOP3.LUT UP0, UPT, UPT, UPT, UPT, 0x40, 0x4 ;  /* 0x000000000004789c */ /* 0x000fe20003f0e870 */
[----:B------:R-:W-:Y:S05]  /*5940*/  ISETP.NE.AND.EX P2, PT, RZ, UR57, PT, P2 ;  /* 0x00000039ff007c0c */ /* 0x000fea000bf45320 */
[----:B------:R-:W-:Y:S06]  /*5950*/  UISETP.NE.AND UP2, UPT, UR4, URZ, UPT ;  /* 0x000000ff0400728c */ /* 0x000fec000bf45270 */
[----:B------:R-:W-:Y:S05]  /*5960*/  PLOP3.LUT P1, PT, PT, PT, UP2, 0x80, 0x8 ;  /* 0x000000000008781c */ /* 0x000fea0003f2f028 */
[----:B------:R-:W-:Y:S06]  /*5970*/  @UP2 UPLOP3.LUT UP0, UPT, UPT, UPT, UP1, 0x80, 0x8 ;  /* 0x000000000008289c */ /* 0x000fec0003f0f010 */
[----:B------:R-:W-:Y:S01]  /*5980*/  PLOP3.LUT P0, PT, PT, PT, UP0, 0x80, 0x8 ;  /* 0x000000000008781c */ /* 0x000fe20003f0f008 */
[----:B------:R-:W-:Y:S01]  /*5990*/  @!UPT UIADD3 URZ, UPT, UPT, URZ, URZ, URZ ;  /* 0x000000fffffff290 */ /* 0x000fe2000fffe0ff */
[----:B------:R-:W-:Y:S11]  /*59a0*/  BRA.U !UP1, `(.L_x_91) ;  /* 0x00000001093c7547 */ /* 0x000ff6000b800000 */
[----:B------:R-:W-:Y:S01]  /*59b0*/  UISETP.NE.U32.AND UP0, UPT, UR56, URZ, UPT ;  /* 0x000000ff3800728c */ /* 0x000fe2000bf05070 */
[----:B-1----:R-:W-:Y:S01]  /*59c0*/  HFMA2 R0, -RZ, RZ, 0, 5.9604644775390625e-08 ;  /* 0x00000001ff007431 */ /* 0x002fe200000001ff */
[----:B------:R-:W1:Y:S01]  /*59d0*/  LDCU.64 UR8, c[0x0][0x358] ;  /* 0x00006b00ff0877ac */ /* 0x000e620008000a00 */
[----:B------:R-:W-:Y:S01]  /*59e0*/  IMAD.MOV.U32 R74, RZ, RZ, 0x1 ;  /* 0x00000001ff4a7424 */ /* 0x000fe200078e00ff */
[----:B------:R-:W-:Y:S06]  /*59f0*/  UISETP.NE.AND.EX UP0, UPT, UR57, URZ, UPT, UP0 ;  /* 0x000000ff3900728c */ /* 0x000fec000bf05300 */
[----:B------:R-:W-:Y:S05]  /*5a00*/  PLOP3.LUT P3, PT, PT, PT, UP0, 0x80, 0x8 ;  /* 0x000000000008781c */ /* 0x000fea0003f6f008 */
[----:B------:R-:W2:Y:S01]  /*5a10*/  @UP0 LDCU.64 UR4, c[0x0][0x888] ;  /* 0x00011100ff0407ac */ /* 0x000ea20008000a00 */
[----:B------:R-:W-:Y:S07]  /*5a20*/  @UP0 UIMAD UR6, UR36, UR60, URZ ;  /* 0x0000003c240602a4 */ /* 0x000fee000f8e02ff */
[----:B------:R-:W-:Y:S01]  /*5a30*/  @!P3 PRMT R74, R0, 0x7610, R74 ;  /* 0x00007610004ab816 */ /* 0x000fe2000000004a */
[----:B--2---:R-:W-:Y:S06]  /*5a40*/  @UP0 UIMAD.WIDE UR4, UR6, 0x4, UR4 ;  /* 0x00000004060408a5 */ /* 0x004fec000f8e0204 */
[----:B-----5:R-:W-:Y:S01]  /*5a50*/  IMAD.U32 R40, RZ, RZ, UR4 ;  /* 0x00000004ff287e24 */ /* 0x020fe2000f8e00ff */
[----:B------:R-:W-:Y:S04]  /*5a60*/  MOV R41, UR5 ;  /* 0x0000000500297c02 */ /* 0x000fe80008000f00 */
[----:B------:R-:W2:Y:S01]  /*5a70*/  @!UP0 LDCU UR4, c[0x0][0x880] ;  /* 0x00011000ff0487ac */ /* 0x000ea20008000800 */
[----:B-1----:R3:W5:Y:S02]  /*5a80*/  @P3 LDG.E R40, desc[UR8][R40.64] ;  /* 0x0000000828283981 */ /* 0x002764000c1e1900 */
[----:B--23--:R-:W-:Y:S02]  /*5a90*/  @!P3 IMAD.U32 R40, RZ, RZ, UR4 ;  /* 0x00000004ff28be24 */ /* 0x00cfe4000f8e00ff */
.L_x_91:
[----:B------:R-:W-:Y:S05]  /*5aa0*/  @!P4 BRA `(.L_x_92) ;  /* 0x000000000024c947 */ /* 0x000fea0003800000 */
[----:B------:R-:W-:Y:S01]  /*5ab0*/  ISETP.NE.U32.AND P3, PT, R70, RZ, PT ;  /* 0x000000ff4600720c */ /* 0x000fe20003f65070 */
[----:B------:R-:W2:Y:S03]  /*5ac0*/  LDCU.64 UR4, c[0x0][0x358] ;  /* 0x00006b00ff0477ac */ /* 0x000ea60008000a00 */
[----:B------:R-:W-:Y:S11]  /*5ad0*/  ISETP.NE.AND.EX P3, PT, R71, RZ, PT, P3 ;  /* 0x000000ff4700720c */ /* 0x000ff60003f65330 */
[----:B------:R-:W-:Y:S02]  /*5ae0*/  @!UPT UIADD3 URZ, UPT, UPT, URZ, URZ, URZ ;  /* 0x000000fffffff290 */ /* 0x000fe4000fffe0ff */
[----:B------:R-:W3:Y:S01]  /*5af0*/  @P3 LDC.64 R2, c[0x0][0x8a8] ;  /* 0x00022a00ff023b82 */ /* 0x000ee20000000a00 */
[----:B-1----:R-:W-:Y:S04]  /*5b00*/  @P3 IMAD R0, R72, UR36, RZ ;  /* 0x0000002448003c24 */ /* 0x002fe8000f8e02ff */
[----:B---3--:R-:W-:Y:S05]  /*5b10*/  @P3 IMAD.WIDE R2, R0, 0x4, R2 ;  /* 0x0000000400023825 */ /* 0x008fea00078e0202 */
[----:B--2--5:R2:W5:Y:S02]  /*5b20*/  @P3 LDG.E R38, desc[UR4][R2.64] ;  /* 0x0000000402263981 */ /* 0x024564000c1e1900 */
[----:B--2---:R-:W3:Y:S02]  /*5b30*/  @!P3 LDC R38, c[0x0][0x8a0] ;  /* 0x00022800ff26bb82 */ /* 0x004ee40000000800 */
.L_x_92:
[----:B-----5:R-:W-:Y:S01]  /*5b40*/  ISETP.NE.AND P4, PT, R40, RZ, PT ;  /* 0x000000ff2800720c */ /* 0x020fe20003f85270 */
[----:B------:R-:W-:Y:S01]  /*5b50*/  BSSY B1, `(.L_x_93) ;  /* 0x0000042000017945 */ /* 0x000fe20003800000 */
[----:B------:R-:W-:Y:S01]  /*5b60*/  SEL R6, RZ, 0xffffffff, P2 ;  /* 0xffffffffff067807 */ /* 0x000fe20001000000 */
[----:B------:R-:W-:Y:S01]  /*5b70*/  IMAD.MOV.U32 R56, RZ, RZ, 0x1 ;  /* 0x00000001ff387424 */ /* 0x000fe200078e00ff */
[----:B------:R-:W-:Y:S02]  /*5b80*/  LOP3.LUT P3, RZ, R74, 0xff, RZ, 0xc0, !PT ;  /* 0x000000ff4aff7812 */ /* 0x000fe4000786c0ff */
[----:B------:R-:W-:Y:S02]  /*5b90*/  CS2R R46, SRZ ;  /* 0x00000000002e7805 */ /* 0x000fe4000001ff00 */
[----:B-1----:R-:W-:Y:S02]  /*5ba0*/  @P1 SEL R0, RZ, 0xffffffff, P4 ;  /* 0xffffffffff001807 */ /* 0x002fe40002000000 */
[----:B------:R-:W-:Y:S02]  /*5bb0*/  CS2R R44, SRZ ;  /* 0x00000000002c7805 */ /* 0x000fe4000001ff00 */
[----:B------:R-:W-:Y:S02]  /*5bc0*/  LEA R3, R81, UR44, 0x3 ;  /* 0x0000002c51037c11 */ /* 0x000fe4000f8e18ff */
[----:B------:R-:W-:Y:S02]  /*5bd0*/  CS2R R50, SRZ ;  /* 0x0000000000327805 */ /* 0x000fe4000001ff00 */
[----:B------:R-:W-:Y:S02]  /*5be0*/  @P0 SEL R0, R6, R0, !P3 ;  /* 0x0000000006000207 */ /* 0x000fe40005800000 */
[----:B------:R-:W-:Y:S02]  /*5bf0*/  CS2R R48, SRZ ;  /* 0x0000000000307805 */ /* 0x000fe4000001ff00 */
[----:B------:R-:W-:Y:S02]  /*5c00*/  LEA R43, R36, UR44, 0x3 ;  /* 0x0000002c242b7c11 */ /* 0x000fe4000f8e18ff */
[----:B------:R-:W-:Y:S02]  /*5c10*/  @P1 LOP3.LUT R0, R0, 0x1, RZ, 0xc0, !PT ;  /* 0x0000000100001812 */ /* 0x000fe400078ec0ff */
[----:B------:R-:W-:Y:S02]  /*5c20*/  SHF.L.U32 R4, R83, 0x1f, RZ ;  /* 0x0000001f53047819 */ /* 0x000fe400000006ff */
[----:B------:R-:W-:Y:S02]  /*5c30*/  ISETP.NE.U32.OR P6, PT, R0, 0x1, !P1 ;  /* 0x000000010000780c */ /* 0x000fe40004fc5470 */
[----:B------:R-:W-:Y:S02]  /*5c40*/  PLOP3.LUT P2, PT, PT, PT, UP1, 0x80, 0x8 ;  /* 0x000000000008781c */ /* 0x000fe40003f4f018 */
[----:B------:R-:W-:Y:S02]  /*5c50*/  LEA.HI R39, R36, R36, RZ, 0x1 ;  /* 0x0000002424277211 */ /* 0x000fe400078f08ff */
[----:B------:R-:W-:Y:S02]  /*5c60*/  SEL R5, RZ, 0xffffffff, P4 ;  /* 0xffffffffff057807 */ /* 0x000fe40002000000 */
[----:B------:R-:W-:Y:S05]  /*5c70*/  P2R R2, PR, RZ, 0x40 ;  /* 0x00000040ff027803 */ /* 0x000fea0000000000 */
[----:B------:R-:W-:Y:S02]  /*5c80*/  @P6 SHF.L.U32 R0, R80, 0x1f, RZ ;  /* 0x0000001f50006819 */ /* 0x000fe400000006ff */
[----:B------:R-:W-:Y:S02]  /*5c90*/  @P2 SEL R5, R6, R5, !P3 ;  /* 0x0000000506052207 */ /* 0x000fe40005800000 */
[----:B------:R1:W2:Y:S02]  /*5ca0*/  @P6 SYNCS.PHASECHK.TRANS64.TRYWAIT P1, [R3+URZ+0x40], R0 ;  /* 0x00004000030065a7 */ /* 0x0002a400080211ff */
[----:B------:R-:W-:Y:S04]  /*5cb0*/  LOP3.LUT R5, R5, 0x1, RZ, 0xc0, !PT ;  /* 0x0000000105057812 */ /* 0x000fe800078ec0ff */
[----:B------:R-:W-:Y:S04]  /*5cc0*/  ISETP.NE.U32.AND P5, PT, R5, 0x1, PT ;  /* 0x000000010500780c */ /* 0x000fe80003fa5070 */
[----:B------:R-:W-:Y:S01]  /*5cd0*/  P2R R57, PR, RZ, 0x20 ;  /* 0x00000020ff397803 */ /* 0x000fe20000000000 */
[----:B------:R4:W3:Y:S01]  /*5ce0*/  SYNCS.PHASECHK.TRANS64.TRYWAIT P0, [R43+URZ+0x90], R4 ;  /* 0x000090042b0075a7 */ /* 0x0008e200080011ff */
[C---:B-1----:R-:W-:Y:S01]  /*5cf0*/  IMAD.SHL.U32 R0, R39.reuse, 0x40, RZ ;  /* 0x0000004027007824 */ /* 0x042fe200078e00ff */
[----:B------:R-:W-:Y:S04]  /*5d00*/  LOP3.LUT R39, R39, 0xffe, RZ, 0xc0, !PT ;  /* 0x00000ffe27277812 */ /* 0x000fe800078ec0ff */
[----:B------:R-:W-:Y:S01]  /*5d10*/  LOP3.LUT R0, R0, 0xffffff80, RZ, 0xc0, !PT ;  /* 0xffffff8000007812 */ /* 0x000fe200078ec0ff */
[----:B------:R-:W-:Y:S04]  /*5d20*/  IMAD.IADD R39, R36, 0x1, -R39 ;  /* 0x0000000124277824 */ /* 0x000fe800078e0a27 */
[----:B------:R-:W-:Y:S04]  /*5d30*/  IMAD.IADD R0, R37, 0x1, R0 ;  /* 0x0000000125007824 */ /* 0x000fe800078e0200 */
[----:B------:R-:W-:Y:S01]  /*5d40*/  IMAD R39, R39, 0x100000, R0 ;  /* 0x0010000027277824 */ /* 0x000fe200078e0200 */
[----:B--2---:R-:W-:Y:S01]  /*5d50*/  @P6 SEL R56, RZ, 0x1, !P1 ;  /* 0x00000001ff386807 */ /* 0x004fe20004800000 */
[----:B----4-:R-:W-:Y:S06]  /*5d60*/  @!P6 BRA `(.L_x_94) ;  /* 0x000000000080e947 */ /* 0x010fec0003800000 */
[----:B------:R-:W-:Y:S01]  /*5d70*/  @P5 IMAD R6, R81, 0x1000, R69 ;  /* 0x0000100051065824 */ /* 0x000fe200078e0245 */
[----:B------:R-:W-:Y:S01]  /*5d80*/  ISETP.NE.AND P1, PT, R56, RZ, PT ;  /* 0x000000ff3800720c */ /* 0x000fe20003f25270 */
[----:B------:R-:W-:Y:S01]  /*5d90*/  BSSY B0, `(.L_x_95) ;  /* 0x000000b000007945 */ /* 0x000fe20003800000 */
[----:B------:R-:W-:Y:S01]  /*5da0*/  CS2R R50, SRZ ;  /* 0x0000000000327805 */ /* 0x000fe2000001ff00 */
[----:B------:R-:W-:Y:S01]  /*5db0*/  @P5 VIADD R5, R6, UR44 ;  /* 0x0000002c06055c36 */ /* 0x000fe20008000000 */
[----:B------:R-:W-:Y:S02]  /*5dc0*/  CS2R R48, SRZ ;  /* 0x0000000000307805 */ /* 0x000fe4000001ff00 */
[----:B------:R-:W-:Y:S02]  /*5dd0*/  CS2R R46, SRZ ;  /* 0x00000000002e7805 */ /* 0x000fe4000001ff00 */
[----:B------:R-:W-:Y:S01]  /*5de0*/  CS2R R44, SRZ ;  /* 0x00000000002c7805 */ /* 0x000fe2000001ff00 */
[----:B------:R-:W-:Y:S04]  /*5df0*/  @P5 IMAD R5, R84, -0x10, R5 ;  /* 0xfffffff054055824 */ /* 0x000fe800078e0205 */
[----:B------:R-:W-:Y:S05]  /*5e00*/  @P1 BRA `(.L_x_96) ;  /* 0x00000000000c1947 */ /* 0x000fea0003800000 */
[----:B------:R-:W-:Y:S04]  /*5e10*/  SHF.L.U32 R0, R80, 0x1f, RZ ;  /* 0x0000001f50007819 */ /* 0x000fe800000006ff */
[----:B------:R-:W1:Y:S02]  /*5e20*/  SYNCS.PHASECHK.TRANS64.TRYWAIT P1, [R3+URZ+0x40], R0 ;  /* 0x00004000030075a7 */ /* 0x000e6400080211ff */
[----:B-1----:R-:W-:Y:S05]  /*5e30*/  @!P1 BRA `(.L_x_97) ;  /* 0x0000002400189947 */ /* 0x002fea0003800000 */
.L_x_96:
[----:B------:R-:W-:Y:S05]  /*5e40*/  BSYNC B0 ;  /* 0x0000000000007941 */ /* 0x000fea0003800000 */
.L_x_95:
[----:B------:R-:W-:Y:S01]  /*5e50*/  ISETP.NE.AND P1, PT, R57, RZ, PT ;  /* 0x000000ff3900720c */ /* 0x000fe20003f25270 */
[----:B-1----:R-:W-:Y:S02]  /*5e60*/  VIADD R3, R3, 0x50 ;  /* 0x0000005003037836 */ /* 0x002fe40000000000 */
[----:B------:R-:W-:Y:S02]  /*5e70*/  IMAD.U32 R0, RZ, RZ, UR45 ;  /* 0x0000002dff007e24 */ /* 0x000fe4000f8e00ff */
[----:B------:R-:W-:Y:S03]  /*5e80*/  VIADD R81, R81, 0x1 ;  /* 0x0000000151517836 */ /* 0x000fe60000000000 */
[----:B------:R-:W-:Y:S05]  /*5e90*/  PRMT R0, R0, 0x654, R3 ;  /* 0x0000065400007816 */ /* 0x000fea0000000003 */
[----:B------:R1:W2:Y:S04]  /*5ea0*/  @P1 LDS.128 R48, [R6+UR44+0x200] ;  /* 0x0002002c06301984 */ /* 0x0002a80008000c00 */
[----:B------:R1:W4:Y:S01]  /*5eb0*/  @P1 LDS.128 R44, [R5+0x210] ;  /* 0x00021000052c1984 */ /* 0x0003220000000c00 */
[C---:B------:R-:W-:Y:S01]  /*5ec0*/  ISETP.NE.AND P1, PT, R81.reuse, 0x2, PT ;  /* 0x000000025100780c */ /* 0x040fe20003f25270 */
[----:B------:R-:W-:Y:S01]  /*5ed0*/  @!PT LDS RZ, [RZ] ;  /* 0x00000000fffff984 */ /* 0x000fe20000000800 */
[----:B------:R-:W-:Y:S01]  /*5ee0*/  @!PT LDS RZ, [RZ] ;  /* 0x00000000fffff984 */ /* 0x000fe20000000800 */
[----:B------:R-:W-:Y:S01]  /*5ef0*/  @!PT LDS RZ, [RZ] ;  /* 0x00000000fffff984 */ /* 0x000fe20000000800 */
[----:B------:R-:W-:Y:S01]  /*5f00*/  @!PT LDS RZ, [RZ] ;  /* 0x00000000fffff984 */ /* 0x000fe20000000800 */
[----:B------:R5:W-:Y:S06]  /*5f10*/  MEMBAR.ALL.CTA ;  /* 0x0000000000007992 */ /* 0x000bec0000008000 */
[----:B-----5:R-:W5:Y:S01]  /*5f20*/  FENCE.VIEW.ASYNC.S ;  /* 0x00000000000073c6 */ /* 0x020f620000000000 */
[----:B------:R-:W-:Y:S01]  /*5f30*/  SEL R81, R81, RZ, P1 ;  /* 0x000000ff51517207 */ /* 0x000fe20000800000 */
[----:B-----5:R5:W-:Y:S02]  /*5f40*/  SYNCS.ARRIVE.TRANS64.RED.A1T0 RZ, [R0+URZ], RZ ;  /* 0x000000ff00ff79a7 */ /* 0x020be400081004ff */
[----:B-----5:R-:W-:Y:S04]  /*5f50*/  SEL R0, RZ, 0x1, P1 ;  /* 0x00000001ff007807 */ /* 0x020fe80000800000 */
[----:B-12---:R-:W-:Y:S02]  /*5f60*/  LOP3.LUT R80, R80, R0, RZ, 0x3c, !PT ;  /* 0x0000000050507212 */ /* 0x006fe400078e3cff */
.L_x_94:
[----:B------:R-:W-:Y:S05]  /*5f70*/  BSYNC B1 ;  /* 0x0000000000017941 */ /* 0x000fea0003800000 */
.L_x_93:
[----:B------:R-:W-:Y:S04]  /*5f80*/  SHF.R.U32.HI R0, RZ, 0x15, R39 ;  /* 0x00000015ff007819 */ /* 0x000fe80000011627 */
[----:B------:R-:W-:Y:S01]  /*5f90*/  LOP3.LUT P1, RZ, R0, 0x3, R75, 0x48, !PT ;  /* 0x0000000300ff7812 */ /* 0x000fe2000782484b */
[----:B------:R-:W-:Y:S01]  /*5fa0*/  @!UPT UIADD3 URZ, UPT, UPT, URZ, URZ, URZ ;  /* 0x000000fffffff290 */ /* 0x000fe2000fffe0ff */
[----:B---3--:R-:W-:Y:S11]  /*5fb0*/  @P0 BRA `(.L_x_98) ;  /* 0x0000000000080947 */ /* 0x008ff60003800000 */
[----:B------:R-:W1:Y:S02]  /*5fc0*/  SYNCS.PHASECHK.TRANS64.TRYWAIT P0, [R43+URZ+0x90], R4 ;  /* 0x000090042b0075a7 */ /* 0x000e6400080011ff */
[----:B-1----:R-:W-:Y:S05]  /*5fd0*/  @!P0 BRA `(.L_x_99) ;  /* 0x0000002000c48947 */ /* 0x002fea0003800000 */
.L_x_98:
        /* <DEDUP_REMOVED lines=8> */
[----:B------:R-:W5:Y:S01]  /*6060*/  LDCU.64 UR4, c[0x4][0x10] ;  /* 0x01000200ff0477ac */ /* 0x000f620008000a00 */
[----:B--2---:R-:W-:Y:S01]  /*6070*/  MOV R5, UR9 ;  /* 0x0000000900057c02 */ /* 0x004fe20008000f00 */
[----:B-1----:R-:W-:Y:S01]  /*6080*/  IMAD.U32 R4, RZ, RZ, UR8 ;  /* 0x00000008ff047e24 */ /* 0x002fe2000f8e00ff */
[----:B---3--:R-:W-:Y:S01]  /*6090*/  MOV R7, UR7 ;  /* 0x0000000700077c02 */ /* 0x008fe20008000f00 */
[----:B------:R-:W-:Y:S01]  /*60a0*/  IMAD.U32 R6, RZ, RZ, UR6 ;  /* 0x00000006ff067e24 */ /* 0x000fe2000f8e00ff */
[----:B-----5:R-:W-:Y:S01]  /*60b0*/  MOV R11, UR5 ;  /* 0x00000005000b7c02 */ /* 0x020fe20008000f00 */
[----:B------:R-:W-:Y:S02]  /*60c0*/  IMAD.U32 R10, RZ, RZ, UR4 ;  /* 0x00000004ff0a7e24 */ /* 0x000fe4000f8e00ff */
[----:B------:R-:W-:Y:S07]  /*60d0*/  LEPC R20, `(.L_x_100) ;  /* 0x000000001014794e */ /* 0x000fee0000000000 */
[----:B----4-:R-:W-:Y:S05]  /*60e0*/  CALL.ABS.NOINC R14 ;  /* 0x000000000e007343 */ /* 0x010fea0003c00000 */
.L_x_100:
[----:B------:R-:W-:Y:S05]  /*60f0*/  WARPSYNC.ALL ;  /* 0x0000000000007948 */ /* 0x000fea0003800000 */
[----:B------:R-:W-:Y:S01]  /*6100*/  R2UR UR4, R39 ;  /* 0x00000000270472ca */ /* 0x000fe200000e0000 */
[----:B------:R-:W-:Y:S01]  /*6110*/  BSSY.RECONVERGENT B0, `(.L_x_101) ;  /* 0x00000a0000007945 */ /* 0x000fe20003800200 */
[----:B------:R-:W-:Y:S02]  /*6120*/  ISETP.NE.AND P6, PT, R2, RZ, PT ;  /* 0x000000ff0200720c */ /* 0x000fe40003fc5270 */
[C---:B------:R-:W-:Y:S02]  /*6130*/  SHF.L.U32 R2, R48.reuse, 0x10, RZ ;  /* 0x0000001030027819 */ /* 0x040fe400000006ff */
[C---:B------:R-:W-:Y:S02]  /*6140*/  PRMT R3, R48.reuse, 0x8880, RZ ;  /* 0x0000888030037816 */ /* 0x040fe400000000ff */
[----:B------:R-:W-:Y:S02]  /*6150*/  SHF.L.U32 R41, R48, 0x8, RZ ;  /* 0x0000000830297819 */ /* 0x000fe400000006ff */
[----:B------:R-:W-:Y:S02]  /*6160*/  SHF.L.U32 R42, R49, 0x10, RZ ;  /* 0x00000010312a7819 */ /* 0x000fe400000006ff */
[----:B------:R-:W-:Y:S01]  /*6170*/  ISETP.NE.AND P0, PT, R86, RZ, PT ;  /* 0x000000ff5600720c */ /* 0x000fe20003f05270 */
[----:B-1----:R-:W-:Y:S01]  /*6180*/  LDTM.16dp32bit_t0_t15.x32 R4, tmem[UR4] ;  /* 0x00000004000479ee */ /* 0x002fe20008a80000 */
[----:B------:R-:W1:Y:S01]  /*6190*/  LDTM.16dp32bit_t16_t31.x32 R4, tmem[UR4+0x20] ;  /* 0x00002004000479ee */ /* 0x000e620008aa0000 */
[----:B------:R-:W-:Y:S01]  /*61a0*/  SHF.R.S32.HI R42, RZ, 0x18, R42 ;  /* 0x00000018ff2a7819 */ /* 0x000fe2000001142a */
[C---:B-1----:R-:W-:Y:S01]  /*61b0*/  IMAD R0, R38.reuse, R4, RZ ;  /* 0x0000000426007224 */ /* 0x042fe200078e02ff */
[----:B------:R-:W-:Y:S01]  /*61c0*/  SHF.R.S32.HI R4, RZ, 0x18, R2 ;  /* 0x00000018ff047819 */ /* 0x000fe20000011402 */
[C---:B------:R-:W-:Y:S01]  /*61d0*/  IMAD R2, R38.reuse, R5, RZ ;  /* 0x0000000526027224 */ /* 0x040fe200078e02ff */
[----:B------:R-:W-:Y:S01]  /*61e0*/  SHF.R.S32.HI R5, RZ, 0x18, R41 ;  /* 0x00000018ff057819 */ /* 0x000fe20000011429 */
[----:B------:R-:W-:Y:S01]  /*61f0*/  IMAD R0, R3, R40, R0 ;  /* 0x0000002803007224 */ /* 0x000fe200078e0200 */
[----:B------:R-:W-:Y:S01]  /*6200*/  PRMT R41, R49, 0x8880, RZ ;  /* 0x0000888031297816 */ /* 0x000fe200000000ff */
[----:B------:R-:W-:Y:S02]  /*6210*/  IMAD R3, R38, R6, RZ ;  /* 0x0000000626037224 */ /* 0x000fe400078e02ff */
[-C--:B------:R-:W-:Y:S01]  /*6220*/  IMAD R2, R4, R40.reuse, R2 ;  /* 0x0000002804027224 */ /* 0x080fe200078e0202 */
[----:B------:R-:W-:Y:S01]  /*6230*/  SHF.R.S32.HI R4, RZ, 0x18, R48 ;  /* 0x00000018ff047819 */ /* 0x000fe20000011430 */
[----:B------:R-:W-:Y:S02]  /*6240*/  IMAD R7, R38, R7, RZ ;  /* 0x0000000726077224 */ /* 0x000fe400078e02ff */
[-C--:B------:R-:W-:Y:S02]  /*6250*/  IMAD R3, R5, R40.reuse, R3 ;  /* 0x0000002805037224 */ /* 0x080fe400078e0203 */
[----:B------:R-:W-:Y:S02]  /*6260*/  IMAD R7, R4, R40, R7 ;  /* 0x0000002804077224 */ /* 0x000fe400078e0207 */
[C---:B------:R-:W-:Y:S02]  /*6270*/  IMAD R6, R38.reuse, R11, RZ ;  /* 0x0000000b26067224 */ /* 0x040fe400078e02ff */
[C---:B------:R-:W-:Y:S01]  /*6280*/  IMAD R11, R38.reuse, R16, RZ ;  /* 0x00000010260b7224 */ /* 0x040fe200078e02ff */
[----:B------:R-:W-:Y:S01]  /*6290*/  I2IP.S8.S32.SAT R52, R7, R3, RZ ;  /* 0x0000000307347239 */ /* 0x000fe200000014ff */
[C---:B------:R-:W-:Y:S02]  /*62a0*/  IMAD R16, R38.reuse, R21, RZ ;  /* 0x0000001526107224 */ /* 0x040fe400078e02ff */
[----:B------:R-:W-:Y:S01]  /*62b0*/  IMAD R21, R38, R26, RZ ;  /* 0x0000001a26157224 */ /* 0x000fe200078e02ff */
[----:B------:R-:W-:Y:S01]  /*62c0*/  I2IP.S8.S32.SAT R52, R2, R0, R52 ;  /* 0x0000000002347239 */ /* 0x000fe20000001434 */
[C---:B------:R-:W-:Y:S01]  /*62d0*/  IMAD R26, R38.reuse, R31, RZ ;  /* 0x0000001f261a7224 */ /* 0x040fe200078e02ff */
[----:B------:R-:W-:Y:S01]  /*62e0*/  SHF.R.S32.HI R2, RZ, 0x18, R49 ;  /* 0x00000018ff027819 */ /* 0x000fe20000011431 */
[C---:B------:R-:W-:Y:S02]  /*62f0*/  IMAD R3, R38.reuse, R8, RZ ;  /* 0x0000000826037224 */ /* 0x040fe400078e02ff */
[----:B------:R-:W-:Y:S02]  /*6300*/  IMAD.SHL.U32 R31, R49, 0x100, RZ ;  /* 0x00000100311f7824 */ /* 0x000fe400078e00ff */
[C---:B------:R-:W-:Y:S02]  /*6310*/  IMAD R8, R38.reuse, R13, RZ ;  /* 0x0000000d26087224 */ /* 0x040fe400078e02ff */
[C---:B------:R-:W-:Y:S01]  /*6320*/  IMAD R13, R38.reuse, R18, RZ ;  /* 0x00000012260d7224 */ /* 0x040fe200078e02ff */
[----:B------:R-:W-:Y:S01]  /*6330*/  SHF.R.S32.HI R0, RZ, 0x18, R31 ;  /* 0x00000018ff007819 */ /* 0x000fe2000001141f */
[----:B------:R-:W-:Y:S01]  /*6340*/  IMAD R18, R38, R23, RZ ;  /* 0x0000001726127224 */ /* 0x000fe200078e02ff */
[----:B------:R-:W-:Y:S01]  /*6350*/  SHF.L.U32 R31, R50, 0x10, RZ ;  /* 0x00000010321f7819 */ /* 0x000fe200000006ff */
[C---:B------:R-:W-:Y:S02]  /*6360*/  IMAD R4, R38.reuse, R9, RZ ;  /* 0x0000000926047224 */ /* 0x040fe400078e02ff */
[C---:B------:R-:W-:Y:S01]  /*6370*/  IMAD R23, R38.reuse, R28, RZ ;  /* 0x0000001c26177224 */ /* 0x040fe200078e02ff */
[----:B------:R-:W-:Y:S01]  /*6380*/  SHF.R.S32.HI R31, RZ, 0x18, R31 ;  /* 0x00000018ff1f7819 */ /* 0x000fe2000001141f */
[C---:B------:R-:W-:Y:S02]  /*6390*/  IMAD R7, R38.reuse, R12, RZ ;  /* 0x0000000c26077224 */ /* 0x040fe400078e02ff */
[----:B------:R-:W-:Y:S01]  /*63a0*/  IMAD R28, R38, R33, RZ ;  /* 0x00000021261c7224 */ /* 0x000fe200078e02ff */
[----:B------:R-:W-:Y:S01]  /*63b0*/  PRMT R33, R50, 0x8880, RZ ;  /* 0x0000888032217816 */ /* 0x000fe200000000ff */
[----:B------:R-:W-:Y:S02]  /*63c0*/  IMAD R3, R41, R40, R3 ;  /* 0x0000002829037224 */ /* 0x000fe400078e0203 */
[C---:B------:R-:W-:Y:S02]  /*63d0*/  IMAD R12, R38.reuse, R17, RZ ;  /* 0x00000011260c7224 */ /* 0x040fe400078e02ff */
[C---:B------:R-:W-:Y:S02]  /*63e0*/  IMAD R5, R38.reuse, R10, RZ ;  /* 0x0000000a26057224 */ /* 0x040fe400078e02ff */
[----:B------:R-:W-:Y:S02]  /*63f0*/  IMAD R17, R38, R22, RZ ;  /* 0x0000001626117224 */ /* 0x000fe400078e02ff */
[----:B------:R-:W-:Y:S02]  /*6400*/  IMAD R4, R42, R40, R4 ;  /* 0x000000282a047224 */ /* 0x000fe400078e0204 */
[C---:B------:R-:W-:Y:S02]  /*6410*/  IMAD R22, R38.reuse, R27, RZ ;  /* 0x0000001b26167224 */ /* 0x040fe400078e02ff */
[----:B------:R-:W-:Y:S01]  /*6420*/  IMAD R27, R38, R32, RZ ;  /* 0x00000020261b7224 */ /* 0x000fe200078e02ff */
[----:B------:R-:W-:Y:S01]  /*6430*/  SHF.L.U32 R32, R50, 0x8, RZ ;  /* 0x0000000832207819 */ /* 0x000fe200000006ff */
[-C--:B------:R-:W-:Y:S02]  /*6440*/  IMAD R5, R0, R40.reuse, R5 ;  /* 0x0000002800057224 */ /* 0x080fe400078e0205 */
[----:B------:R-:W-:Y:S01]  /*6450*/  IMAD.MOV.U32 R0, RZ, RZ, R33 ;  /* 0x000000ffff007224 */ /* 0x000fe200078e0021 */
[----:B------:R-:W-:Y:S01]  /*6460*/  SHF.R.S32.HI R32, RZ, 0x18, R32 ;  /* 0x00000018ff207819 */ /* 0x000fe20000011420 */
[-C--:B------:R-:W-:Y:S01]  /*6470*/  IMAD R6, R2, R40.reuse, R6 ;  /* 0x0000002802067224 */ /* 0x080fe200078e0206 */
[----:B------:R-:W-:Y:S01]  /*6480*/  SHF.R.S32.HI R2, RZ, 0x18, R50 ;  /* 0x00000018ff027819 */ /* 0x000fe20000011432 */
[----:B------:R-:W-:Y:S01]  /*6490*/  IMAD R7, R0, R40, R7 ;  /* 0x0000002800077224 */ /* 0x000fe200078e0207 */
[----:B------:R-:W-:Y:S01]  /*64a0*/  PRMT R0, R51, 0x8880, RZ ;  /* 0x0000888033007816 */ /* 0x000fe200000000ff */
[----:B------:R-:W-:Y:S01]  /*64b0*/  IMAD R9, R38, R14, RZ ;  /* 0x0000000e26097224 */ /* 0x000fe200078e02ff */
[----:B------:R-:W-:Y:S01]  /*64c0*/  I2IP.S8.S32.SAT R6, R6, R5, RZ ;  /* 0x0000000506067239 */ /* 0x000fe200000014ff */
[-C--:B------:R-:W-:Y:S01]  /*64d0*/  IMAD R8, R31, R40.reuse, R8 ;  /* 0x000000281f087224 */ /* 0x080fe200078e0208 */
[C---:B------:R-:W-:Y:S01]  /*64e0*/  SHF.L.U32 R31, R51.reuse, 0x8, RZ ;  /* 0x00000008331f7819 */ /* 0x040fe200000006ff */
[----:B------:R-:W-:Y:S01]  /*64f0*/  IMAD R10, R38, R15, RZ ;  /* 0x0000000f260a7224 */ /* 0x000fe200078e02ff */
[----:B------:R-:W-:Y:S01]  /*6500*/  I2IP.S8.S32.SAT R53, R4, R3, R6 ;  /* 0x0000000304357239 */ /* 0x000fe20000001406 */
[-C--:B------:R-:W-:Y:S01]  /*6510*/  IMAD R9, R32, R40.reuse, R9 ;  /* 0x0000002820097224 */ /* 0x080fe200078e0209 */
[----:B------:R-:W-:Y:S01]  /*6520*/  SHF.R.S32.HI R5, RZ, 0x18, R31 ;  /* 0x00000018ff057819 */ /* 0x000fe2000001141f */
[-C--:B------:R-:W-:Y:S01]  /*6530*/  IMAD R10, R2, R40.reuse, R10 ;  /* 0x00000028020a7224 */ /* 0x080fe200078e020a */
[----:B------:R-:W-:Y:S01]  /*6540*/  SHF.L.U32 R2, R51, 0x10, RZ ;  /* 0x0000001033027819 */ /* 0x000fe200000006ff */
[----:B------:R-:W-:Y:S01]  /*6550*/  IMAD R11, R0, R40, R11 ;  /* 0x00000028000b7224 */ /* 0x000fe200078e020b */
[----:B------:R-:W-:Y:S01]  /*6560*/  SHF.R.S32.HI R0, RZ, 0x18, R51 ;  /* 0x00000018ff007819 */ /* 0x000fe20000011433 */
[C---:B------:R-:W-:Y:S01]  /*6570*/  IMAD R15, R38.reuse, R20, RZ ;  /* 0x00000014260f7224 */ /* 0x040fe200078e02ff */
[----:B------:R-:W-:Y:S01]  /*6580*/  SHF.R.S32.HI R2, RZ, 0x18, R2 ;  /* 0x00000018ff027819 */ /* 0x000fe20000011402 */
[C---:B------:R-:W-:Y:S01]  /*6590*/  IMAD R14, R38.reuse, R19, RZ ;  /* 0x00000013260e7224 */ /* 0x040fe200078e02ff */
[C---:B----4-:R-:W-:Y:S01]  /*65a0*/  SHF.L.U32 R4, R45.reuse, 0x10, RZ ;  /* 0x000000102d047819 */ /* 0x050fe200000006ff */
[----:B------:R-:W-:Y:S01]  /*65b0*/  IMAD R19, R38, R24, RZ ;  /* 0x0000001826137224 */ /* 0x000fe200078e02ff */
[----:B------:R-:W-:Y:S01]  /*65c0*/  PRMT R3, R45, 0x8880, RZ ;  /* 0x000088802d037816 */ /* 0x000fe200000000ff */
[-C--:B------:R-:W-:Y:S01]  /*65d0*/  IMAD R12, R2, R40.reuse, R12 ;  /* 0x00000028020c7224 */ /* 0x080fe200078e020c */
[----:B------:R-:W-:Y:S01]  /*65e0*/  PRMT R2, R44, 0x8880, RZ ;  /* 0x000088802c027816 */ /* 0x000fe200000000ff */
[-C--:B------:R-:W-:Y:S01]  /*65f0*/  IMAD R13, R5, R40.reuse, R13 ;  /* 0x00000028050d7224 */ /* 0x080fe200078e020d */
[----:B------:R-:W-:Y:S01]  /*6600*/  SHF.R.S32.HI R4, RZ, 0x18, R4 ;  /* 0x00000018ff047819 */ /* 0x000fe20000011404 */
[----:B------:R-:W-:Y:S01]  /*6610*/  IMAD R14, R0, R40, R14 ;  /* 0x00000028000e7224 */ /* 0x000fe200078e020e */
[----:B------:R-:W-:Y:S01]  /*6620*/  MOV R0, R2 ;  /* 0x0000000200007202 */ /* 0x000fe20000000f00 */
[----:B------:R-:W-:Y:S01]  /*6630*/  IMAD.U32 R5, R44, 0x10000, RZ ;  /* 0x000100002c057824 */ /* 0x000fe200078e00ff */
[----:B------:R-:W-:Y:S01]  /*6640*/  I2IP.S8.S32.SAT R9, R10, R9, RZ ;  /* 0x000000090a097239 */ /* 0x000fe200000014ff */
[----:B------:R-:W-:Y:S01]  /*6650*/  IMAD R20, R38, R25, RZ ;  /* 0x0000001926147224 */ /* 0x000fe200078e02ff */
[----:B------:R-:W-:Y:S01]  /*6660*/  I2IP.S8.S32.SAT R13, R14, R13, RZ ;  /* 0x0000000d0e0d7239 */ /* 0x000fe200000014ff */
[----:B------:R-:W-:Y:S01]  /*6670*/  IMAD R15, R0, R40, R15 ;  /* 0x00000028000f7224 */ /* 0x000fe200078e020f */
[----:B------:R-:W-:Y:S01]  /*6680*/  SHF.R.S32.HI R2, RZ, 0x18, R5 ;  /* 0x00000018ff027819 */ /* 0x000fe20000011405 */
[----:B------:R-:W-:Y:S01]  /*6690*/  IMAD R24, R38, R29, RZ ;  /* 0x0000001d26187224 */ /* 0x000fe200078e02ff */
[----:B------:R-:W-:Y:S01]  /*66a0*/  SHF.L.U32 R0, R44, 0x8, RZ ;  /* 0x000000082c007819 */ /* 0x000fe200000006ff */
[----:B------:R-:W-:Y:S01]  /*66b0*/  IMAD R25, R38, R30, RZ ;  /* 0x0000001e26197224 */ /* 0x000fe200078e02ff */
[----:B------:R-:W-:Y:S01]  /*66c0*/  I2IP.S8.S32.SAT R54, R8, R7, R9 ;  /* 0x0000000708367239 */ /* 0x000fe20000001409 */
[----:B------:R-:W-:Y:S01]  /*66d0*/  IMAD R16, R2, R40, R16 ;  /* 0x0000002802107224 */ /* 0x000fe200078e0210 */
[----:B------:R-:W-:Y:S01]  /*66e0*/  SHF.R.S32.HI R0, RZ, 0x18, R0 ;  /* 0x00000018ff007819 */ /* 0x000fe20000011400 */
[----:B------:R-:W-:Y:S01]  /*66f0*/  IMAD R29, R38, R34, RZ ;  /* 0x00000022261d7224 */ /* 0x000fe200078e02ff */
[----:B------:R-:W-:Y:S01]  /*6700*/  SHF.R.S32.HI R2, RZ, 0x18, R44 ;  /* 0x00000018ff027819 */ /* 0x000fe2000001142c */
[----:B------:R-:W-:Y:S01]  /*6710*/  IMAD.SHL.U32 R5, R45, 0x100, RZ ;  /* 0x000001002d057824 */ /* 0x000fe200078e00ff */
[----:B------:R-:W-:Y:S01]  /*6720*/  I2IP.S8.S32.SAT R55, R12, R11, R13 ;  /* 0x0000000b0c377239 */ /* 0x000fe2000000140d */
[-C--:B------:R-:W-:Y:S02]  /*6730*/  IMAD R17, R0, R40.reuse, R17 ;  /* 0x0000002800117224 */ /* 0x080fe400078e0211 */
[-C--:B------:R-:W-:Y:S01]  /*6740*/  IMAD R18, R2, R40.reuse, R18 ;  /* 0x0000002802127224 */ /* 0x080fe200078e0212 */
[----:B------:R-:W-:Y:S01]  /*6750*/  SHF.R.S32.HI R0, RZ, 0x18, R5 ;  /* 0x00000018ff007819 */ /* 0x000fe20000011405 */
[-C--:B------:R-:W-:Y:S01]  /*6760*/  IMAD R19, R3, R40.reuse, R19 ;  /* 0x0000002803137224 */ /* 0x080fe200078e0213 */
[----:B------:R-:W-:Y:S01]  /*6770*/  SHF.R.S32.HI R2, RZ, 0x18, R45 ;  /* 0x00000018ff027819 */ /* 0x000fe2000001142d */
[-C--:B------:R-:W-:Y:S01]  /*6780*/  IMAD R20, R4, R40.reuse, R20 ;  /* 0x0000002804147224 */ /* 0x080fe200078e0214 */
[----:B------:R-:W-:Y:S01]  /*6790*/  SHF.L.U32 R4, R46, 0x10, RZ ;  /* 0x000000102e047819 */ /* 0x000fe200000006ff */
[-C--:B------:R-:W-:Y:S01]  /*67a0*/  IMAD R21, R0, R40.reuse, R21 ;  /* 0x0000002800157224 */ /* 0x080fe200078e0215 */
[C---:B------:R-:W-:Y:S01]  /*67b0*/  PRMT R0, R46.reuse, 0x8880, RZ ;  /* 0x000088802e007816 */ /* 0x040fe200000000ff */
[----:B------:R1:W-:Y:S01]  /*67c0*/  STS.128 [R69+UR44+0x2200], R52 ;  /* 0x0022003445007988 */ /* 0x0003e20008000c2c */
[----:B------:R-:W-:Y:S01]  /*67d0*/  SHF.L.U32 R3, R46, 0x8, RZ ;  /* 0x000000082e037819 */ /* 0x000fe200000006ff */
[-C--:B------:R-:W-:Y:S01]  /*67e0*/  IMAD R22, R2, R40.reuse, R22 ;  /* 0x0000002802167224 */ /* 0x080fe200078e0216 */
[----:B------:R-:W-:Y:S01]  /*67f0*/  SHF.R.S32.HI R2, RZ, 0x18, R4 ;  /* 0x00000018ff027819 */ /* 0x000fe20000011404 */
[-C--:B------:R-:W-:Y:S01]  /*6800*/  IMAD R23, R0, R40.reuse, R23 ;  /* 0x0000002800177224 */ /* 0x080fe200078e0217 */
[----:B------:R-:W-:Y:S01]  /*6810*/  SHF.R.S32.HI R3, RZ, 0x18, R3 ;  /* 0x00000018ff037819 */ /* 0x000fe20000011403 */
[----:B------:R-:W-:Y:S01]  /*6820*/  IMAD R30, R38, R35, RZ ;  /* 0x00000023261e7224 */ /* 0x000fe200078e02ff */
[----:B------:R-:W-:Y:S01]  /*6830*/  SHF.R.S32.HI R0, RZ, 0x18, R46 ;  /* 0x00000018ff007819 */ /* 0x000fe2000001142e */
[-C--:B------:R-:W-:Y:S01]  /*6840*/  IMAD R24, R2, R40.reuse, R24 ;  /* 0x0000002802187224 */ /* 0x080fe200078e0218 */
[----:B------:R-:W-:Y:S01]  /*6850*/  PRMT R2, R47, 0x8880, RZ ;  /* 0x000088802f027816 */ /* 0x000fe200000000ff */
[-C--:B------:R-:W-:Y:S01]  /*6860*/  IMAD R25, R3, R40.reuse, R25 ;  /* 0x0000002803197224 */ /* 0x080fe200078e0219 */
[C---:B------:R-:W-:Y:S01]  /*6870*/  SHF.L.U32 R3, R47.reuse, 0x10, RZ ;  /* 0x000000102f037819 */ /* 0x040fe200000006ff */
[----:B------:R-:W-:Y:S01]  /*6880*/  IMAD.SHL.U32 R4, R47, 0x100, RZ ;  /* 0x000001002f047824 */ /* 0x000fe200078e00ff */
[----:B------:R-:W-:Y:S01]  /*6890*/  SHF.R.S32.HI R5, RZ, 0x18, R47 ;  /* 0x00000018ff057819 */ /* 0x000fe2000001142f */
[-C--:B------:R-:W-:Y:S01]  /*68a0*/  IMAD R26, R0, R40.reuse, R26 ;  /* 0x00000028001a7224 */ /* 0x080fe200078e021a */
[----:B------:R-:W-:Y:S01]  /*68b0*/  SHF.R.S32.HI R3, RZ, 0x18, R3 ;  /* 0x00000018ff037819 */ /* 0x000fe20000011403 */
[-C--:B------:R-:W-:Y:S01]  /*68c0*/  IMAD R27, R2, R40.reuse, R27 ;  /* 0x00000028021b7224 */ /* 0x080fe200078e021b */
[----:B------:R-:W-:Y:S02]  /*68d0*/  SHF.R.S32.HI R4, RZ, 0x18, R4 ;  /* 0x00000018ff047819 */ /* 0x000fe40000011404 */
[----:B------:R-:W-:Y:S01]  /*68e0*/  I2IP.S8.S32.SAT R17, R18, R17, RZ ;  /* 0x0000001112117239 */ /* 0x000fe200000014ff */
[-C--:B------:R-:W-:Y:S01]  /*68f0*/  IMAD R28, R3, R40.reuse, R28 ;  /* 0x00000028031c7224 */ /* 0x080fe200078e021c */
[----:B------:R-:W-:Y:S01]  /*6900*/  I2IP.S8.S32.SAT R21, R22, R21, RZ ;  /* 0x0000001516157239 */ /* 0x000fe200000014ff */
[-C--:B------:R-:W-:Y:S01]  /*6910*/  IMAD R29, R4, R40.reuse, R29 ;  /* 0x00000028041d7224 */ /* 0x080fe200078e021d */
[----:B------:R-:W-:Y:S01]  /*6920*/  I2IP.S8.S32.SAT R16, R16, R15, R17 ;  /* 0x0000000f10107239 */ /* 0x000fe20000001411 */
[----:B------:R-:W-:Y:S01]  /*6930*/  IMAD R30, R5, R40, R30 ;  /* 0x00000028051e7224 */ /* 0x000fe200078e021e */
[----:B------:R-:W-:Y:S02]  /*6940*/  I2IP.S8.S32.SAT R17, R20, R19, R21 ;  /* 0x0000001314117239 */ /* 0x000fe40000001415 */
[----:B------:R-:W-:Y:S02]  /*6950*/  I2IP.S8.S32.SAT R18, R26, R25, RZ ;  /* 0x000000191a127239 */ /* 0x000fe400000014ff */
[----:B------:R-:W-:Y:S02]  /*6960*/  I2IP.S8.S32.SAT R19, R30, R29, RZ ;  /* 0x0000001d1e137239 */ /* 0x000fe400000014ff */
[----:B------:R-:W-:Y:S02]  /*6970*/  IADD3 R2, PT, PT, R69, UR44, RZ ;  /* 0x0000002c45027c10 */ /* 0x000fe4000fffe0ff */
[----:B------:R-:W-:Y:S02]  /*6980*/  SHF.L.U32 R0, R79, 0x4, RZ ;  /* 0x000000044f007819 */ /* 0x000fe400000006ff */
[----:B------:R-:W-:Y:S02]  /*6990*/  I2IP.S8.S32.SAT R18, R24, R23, R18 ;  /* 0x0000001718127239 */ /* 0x000fe40000001412 */
[----:B------:R-:W-:Y:S02]  /*69a0*/  I2IP.S8.S32.SAT R19, R28, R27, R19 ;  /* 0x0000001b1c137239 */ /* 0x000fe40000001413 */
[----:B------:R-:W-:Y:S02]  /*69b0*/  IADD3 R87, PT, PT, R2, R0, RZ ;  /* 0x0000000002577210 */ /* 0x000fe40007ffe0ff */
[----:B------:R-:W-:Y:S02]  /*69c0*/  LEA R3, R81, UR44, 0x3 ;  /* 0x0000002c51037c11 */ /* 0x000fe4000f8e18ff */
[----:B------:R-:W-:Y:S01]  /*69d0*/  @P6 SHF.L.U32 R4, R80, 0x1f, RZ ;  /* 0x0000001f50046819 */ /* 0x000fe200000006ff */
[----:B------:R1:W-:Y:S01]  /*69e0*/  STS.128 [R87+0x2210], R16 ;  /* 0x0022101057007388 */ /* 0x0003e20000000c00 */
[----:B------:R-:W-:Y:S01]  /*69f0*/  @!PT LDS RZ, [RZ] ;  /* 0x00000000fffff984 */ /* 0x000fe20000000800 */
[----:B------:R-:W-:Y:S01]  /*6a00*/  @!PT LDS RZ, [RZ] ;  /* 0x00000000fffff984 */ /* 0x000fe20000000800 */
[----:B------:R-:W-:Y:S01]  /*6a10*/  @!PT LDS RZ, [RZ] ;  /* 0x00000000fffff984 */ /* 0x000fe20000000800 */
[----:B------:R-:W-:Y:S01]  /*6a20*/  @!PT LDS RZ, [RZ] ;  /* 0x00000000fffff984 */ /* 0x000fe20000000800 */
[----:B------:R2:W-:Y:S07]  /*6a30*/  MEMBAR.ALL.CTA ;  /* 0x0000000000007992 */ /* 0x0005ee0000008000 */
[----:B--2---:R-:W2:Y:S02]  /*6a40*/  FENCE.VIEW.ASYNC.S ;  /* 0x00000000000073c6 */ /* 0x004ea40000000000 */
[----:B--2---:R-:W-:Y:S06]  /*6a50*/  BAR.SYNC.DEFER_BLOCKING 0x1, 0x80 ;  /* 0x0042000000007b1d */ /* 0x004fec0000010000 */
[----:B------:R-:W-:Y:S05]  /*6a60*/  @P0 BRA `(.L_x_102) ;  /* 0x0000000000280947 */ /* 0x000fea0003800000 */
[----:B------:R-:W2:Y:S01]  /*6a70*/  LDCU.64 UR6, c[0x0][0x348] ;  /* 0x00006900ff0677ac */ /* 0x000ea20008000a00 */
[----:B------:R-:W-:Y:S01]  /*6a80*/  UIADD3 UR4, UPT, UPT, UR44, 0x2200, URZ ;  /* 0x000022002c047890 */ /* 0x000fe2000fffe0ff */
[----:B------:R-:W-:Y:S05]  /*6a90*/  UMOV UR51, UR36 ;  /* 0x0000002400337c82 */ /* 0x000fea0008000000 */
[----:B------:R-:W-:Y:S04]  /*6aa0*/  MOV R85, UR4 ;  /* 0x0000000400557c02 */ /* 0x000fe80008000f00 */
[----:B------:R-:W-:Y:S01]  /*6ab0*/  R2UR UR48, R85 ;  /* 0x00000000553072ca */ /* 0x000fe200000e0000 */
[----:B--2---:R-:W-:Y:S04]  /*6ac0*/  UIADD3 UR4, UP0, UPT, UR6, 0x680, URZ ;  /* 0x0000068006047890 */ /* 0x004fe8000ff1e0ff */
[----:B------:R-:W-:Y:S09]  /*6ad0*/  UIADD3.X UR5, UPT, UPT, URZ, UR7, URZ, UP0, !UPT ;  /* 0x00000007ff057290 */ /* 0x000ff200087fe4ff */
[----:B------:R2:W-:Y:S01]  /*6ae0*/  UTMASTG.3D [UR48], [UR4] ;  /* 0x00000030040073b5 */ /* 0x0005e20008010000 */
[----:B------:R0:W-:Y:S01]  /*6af0*/  UTMACMDFLUSH ;  /* 0x00000000000079b7 */ /* 0x0001e20000000000 */
[----:B--2---:R-:W-:Y:S04]  /*6b00*/  DEPBAR.LE SB0, 0x1 ;  /* 0x000080400000791a */ /* 0x004fe80000000000 */
.L_x_102:
[----:B------:R-:W-:Y:S05]  /*6b10*/  BSYNC.RECONVERGENT B0 ;  /* 0x0000000000007941 */ /* 0x000fea0003800200 */
.L_x_101:
[----:B------:R-:W-:Y:S06]  /*6b20*/  BAR.SYNC.DEFER_BLOCKING 0x1, 0x80 ;  /* 0x0042000000007b1d */ /* 0x000fec0000010000 */
[----:B------:R-:W2:Y:S01]  /*6b30*/  @P6 SYNCS.PHASECHK.TRANS64.TRYWAIT P0, [R3+URZ+0x40], R4 ;  /* 0x00004004030065a7 */ /* 0x000ea200080011ff */
[----:B------:R-:W-:Y:S01]  /*6b40*/  BSSY B1, `(.L_x_103) ;  /* 0x000001f000017945 */ /* 0x000fe20003800000 */
[----:B--2---:R-:W-:Y:S03]  /*6b50*/  @P6 SEL R56, RZ, 0x1, !P0 ;  /* 0x00000001ff386807 */ /* 0x004fe60004000000 */
[----:B------:R-:W-:Y:S05]  /*6b60*/  @!P6 BRA `(.L_x_104) ;  /* 0x000000000070e947 */ /* 0x000fea0003800000 */
[----:B------:R-:W-:Y:S01]  /*6b70*/  ISETP.NE.AND P1, PT, R57, RZ, PT ;  /* 0x000000ff3900720c */ /* 0x000fe20003f25270 */
[----:B------:R-:W-:Y:S01]  /*6b80*/  BSSY B0, `(.L_x_105) ;  /* 0x0000008000007945 */ /* 0x000fe20003800000 */
[----:B------:R-:W-:Y:S11]  /*6b90*/  ISETP.NE.AND P0, PT, R56, RZ, PT ;  /* 0x000000ff3800720c */ /* 0x000ff60003f05270 */
[----:B------:R-:W-:Y:S04]  /*6ba0*/  @P1 IMAD R2, R81, 0x1000, R2 ;  /* 0x0000100051021824 */ /* 0x000fe800078e0202 */
[----:B------:R-:W-:Y:S01]  /*6bb0*/  @P1 IMAD.IADD R4, R0, 0x1, R2 ;  /* 0x0000000100041824 */ /* 0x000fe200078e0202 */
[----:B------:R-:W-:Y:S06]  /*6bc0*/  @P0 BRA `(.L_x_106) ;  /* 0x00000000000c0947 */ /* 0x000fec0003800000 */
[----:B------:R-:W-:Y:S04]  /*6bd0*/  SHF.L.U32 R0, R80, 0x1f, RZ ;  /* 0x0000001f50007819 */ /* 0x000fe800000006ff */
[----:B------:R-:W2:Y:S02]  /*6be0*/  SYNCS.PHASECHK.TRANS64.TRYWAIT P0, [R3+URZ+0x40], R0 ;  /* 0x00004000030075a7 */ /* 0x000ea400080011ff */
[----:B--2---:R-:W-:Y:S05]  /*6bf0*/  @!P0 BRA `(.L_x_107) ;  /* 0x0000001400d08947 */ /* 0x004fea0003800000 */
.L_x_106:
[----:B------:R-:W-:Y:S05]  /*6c00*/  BSYNC B0 ;  /* 0x0000000000007941 */ /* 0x000fea0003800000 */
.L_x_105:
[----:B------:R-:W-:Y:S01]  /*6c10*/  ISETP.NE.AND P0, PT, R57, RZ, PT ;  /* 0x000000ff3900720c */ /* 0x000fe20003f05270 */
[----:B--2---:R-:W-:Y:S02]  /*6c20*/  VIADD R3, R3, 0x50 ;  /* 0x0000005003037836 */ /* 0x004fe40000000000 */
[----:B------:R-:W-:Y:S02]  /*6c30*/  IMAD.U32 R0, RZ, RZ, UR45 ;  /* 0x0000002dff007e24 */ /* 0x000fe4000f8e00ff */
[----:B------:R-:W-:Y:S03]  /*6c40*/  VIADD R81, R81, 0x1 ;  /* 0x0000000151517836 */ /* 0x000fe60000000000 */
[----:B------:R-:W-:Y:S05]  /*6c50*/  PRMT R0, R0, 0x654, R3 ;  /* 0x0000065400007816 */ /* 0x000fea0000000003 */
[----:B------:R2:W3:Y:S04]  /*6c60*/  @P0 LDS.128 R48, [R2+0x200] ;  /* 0x0002000002300984 */ /* 0x0004e80000000c00 */
        /* <DEDUP_REMOVED lines=11> */
[----:B--23--:R-:W-:Y:S02]  /*6d20*/  LOP3.LUT R80, R80, R0, RZ, 0x3c, !PT ;  /* 0x0000000050507212 */ /* 0x00cfe400078e3cff */
.L_x_104:
[----:B------:R-:W-:Y:S05]  /*6d30*/  BSYNC B1 ;  /* 0x0000000000017941 */ /* 0x000fea0003800000 */
.L_x_103:
[----:B------:R-:W-:Y:S05]  /*6d40*/  VIADD R0, R39, 0x40 ;  /* 0x0000004027007836 */ /* 0x000fea0000000000 */
[----:B------:R-:W-:Y:S04]  /*6d50*/  SHF.R.U32.HI R0, RZ, 0x15, R0 ;  /* 0x00000015ff007819 */ /* 0x000fe80000011600 */
[----:B------:R-:W-:Y:S11]  /*6d60*/  LOP3.LUT P0, RZ, R0, 0x3, R75, 0x48, !PT ;  /* 0x0000000300ff7812 */ /* 0x000ff6000780484b */
[----:B------:R-:W-:Y:S02]  /*6d70*/  @!UPT UIADD3 URZ, UPT, UPT, URZ, URZ, URZ ;  /* 0x000000fffffff290 */ /* 0x000fe4000fffe0ff */
[----:B------:R-:W-:Y:S05]  /*6d80*/  @!P0 BRA `(.L_x_108) ;  /* 0x0000000000408947 */ /* 0x000fea0003800000 */
[----:B------:R-:W2:Y:S01]  /*6d90*/  LDCU.64 UR8, c[0x4][0x70] ;  /* 0x01000e00ff0877ac */ /* 0x000ea20008000a00 */
[----:B------:R-:W-:Y:S01]  /*6da0*/  MOV R3, 0x0 ;  /* 0x0000000000037802 */ /* 0x000fe20000000f00 */
[----:B------:R-:W-:Y:S02]  /*6db0*/  HFMA2 R12, -RZ, RZ, 0, 5.9604644775390625e-08 ;  /* 0x00000001ff0c7431 */ /* 0x000fe400000001ff */
[----:B------:R-:W-:Y:S02]  /*6dc0*/  IMAD.MOV.U32 R8, RZ, RZ, 0x192 ;  /* 0x00000192ff087424 */ /* 0x000fe400078e00ff */
[----:B------:R-:W-:Y:S01]  /*6dd0*/  IMAD.MOV.U32 R13, RZ, RZ, RZ ;  /* 0x000000ffff0d7224 */ /* 0x000fe200078e00ff */
[----:B------:R-:W3:Y:S01]  /*6de0*/  LDCU.64 UR6, c[0x4][0x78] ;  /* 0x01000f00ff0677ac */ /* 0x000ee20008000a00 */
[----:B------:R-:W1:Y:S01]  /*6df0*/  LDC.64 R2, c[0x4][R3] ;  /* 0x0100000003027b82 */ /* 0x000e620000000a00 */
[----:B------:R-:W5:Y:S01]  /*6e00*/  LDCU.64 UR4, c[0x4][0x10] ;  /* 0x01000200ff0477ac */ /* 0x000f620008000a00 */
[----:B--2---:R-:W-:Y:S01]  /*6e10*/  MOV R5, UR9 ;  /* 0x0000000900057c02 */ /* 0x004fe20008000f00 */
[----:B------:R-:W-:Y:S01]  /*6e20*/  IMAD.U32 R4, RZ, RZ, UR8 ;  /* 0x00000008ff047e24 */ /* 0x000fe2000f8e00ff */
[----:B---3--:R-:W-:Y:S01]  /*6e30*/  MOV R7, UR7 ;  /* 0x0000000700077c02 */ /* 0x008fe20008000f00 */
[----:B------:R-:W-:Y:S01]  /*6e40*/  IMAD.U32 R6, RZ, RZ, UR6 ;  /* 0x00000006ff067e24 */ /* 0x000fe2000f8e00ff */
[----:B-----5:R-:W-:Y:S01]  /*6e50*/  MOV R11, UR5 ;  /* 0x00000005000b7c02 */ /* 0x020fe20008000f00 */
[----:B------:R-:W-:Y:S02]  /*6e60*/  IMAD.U32 R10, RZ, RZ, UR4 ;  /* 0x00000004ff0a7e24 */ /* 0x000fe4000f8e00ff */
[----:B------:R-:W-:Y:S07]  /*6e70*/  LEPC R20, `(.L_x_108) ;  /* 0x000000001014794e */ /* 0x000fee0000000000 */
[----:B-1--4-:R-:W-:Y:S05]  /*6e80*/  CALL.ABS.NOINC R2 ;  /* 0x0000000002007343 */ /* 0x012fea0003c00000 */
.L_x_108:
[----:B------:R-:W-:Y:S01]  /*6e90*/  ISETP.NE.AND P0, PT, R86, RZ, PT ;  /* 0x000000ff5600720c */ /* 0x000fe20003f05270 */
[----:B------:R-:W-:Y:S05]  /*6ea0*/  WARPSYNC.ALL ;  /* 0x0000000000007948 */ /* 0x000fea0003800000 */
[----:B------:R-:W-:Y:S01]  /*6eb0*/  IMAD.SHL.U32 R66, R49, 0x100, RZ ;  /* 0x0000010031427824 */ /* 0x000fe200078e00ff */
[----:B------:R-:W-:Y:S01]  /*6ec0*/  R2UR UR4, R39 ;  /* 0x00000000270472ca */ /* 0x000fe200000e0000 */
[----:B------:R-:W-:Y:S01]  /*6ed0*/  IMAD.SHL.U32 R60, R51, 0x100, RZ ;  /* 0x00000100333c7824 */ /* 0x000fe200078e00ff */
[C---:B------:R-:W-:Y:S01]  /*6ee0*/  SHF.L.U32 R2, R48.reuse, 0x10, RZ ;  /* 0x0000001030027819 */ /* 0x040fe200000006ff */
[----:B-1--4-:R-:W-:Y:S01]  /*6ef0*/  IMAD.SHL.U32 R54, R45, 0x100, RZ ;  /* 0x000001002d367824 */ /* 0x012fe200078e00ff */
[C---:B------:R-:W-:Y:S01]  /*6f00*/  PRMT R0, R48.reuse, 0x8880, RZ ;  /* 0x0000888030007816 */ /* 0x040fe200000000ff */
[----:B------:R-:W-:Y:S01]  /*6f10*/  BSSY.RECONVERGENT B0, `(.L_x_109) ;  /* 0x000009f000007945 */ /* 0x000fe20003800200 */
[----:B------:R-:W-:Y:S02]  /*6f20*/  SHF.L.U32 R3, R48, 0x8, RZ ;  /* 0x0000000830037819 */ /* 0x000fe400000006ff */
[----:B------:R-:W-:Y:S02]  /*6f30*/  SHF.R.S32.HI R2, RZ, 0x18, R2 ;  /* 0x00000018ff027819 */ /* 0x000fe40000011402 */
[----:B------:R-:W-:Y:S02]  /*6f40*/  PRMT R68, R49, 0x8880, RZ ;  /* 0x0000888031447816 */ /* 0x000fe400000000ff */
[----:B------:R-:W-:Y:S01]  /*6f50*/  SHF.R.S32.HI R3, RZ, 0x18, R3 ;  /* 0x00000018ff037819 */ /* 0x000fe20000011403 */
[----:B------:R-:W-:Y:S01]  /*6f60*/  LDTM.16dp32bit_t0_t15.x32 R4, tmem[UR4+0x40] ;  /* 0x00004004000479ee */ /* 0x000fe20008a80000 */
[----:B------:R-:W1:Y:S01]  /*6f70*/  LDTM.16dp32bit_t16_t31.x32 R4, tmem[UR4+0x60] ;  /* 0x00006004000479ee */ /* 0x000e620008aa0000 */
[----:B------:R-:W-:Y:S01]  /*6f80*/  NOP ;  /* 0x0000000000007918 */ /* 0x000fe20000000000 */
[C---:B------:R-:W-:Y:S02]  /*6f90*/  SHF.L.U32 R63, R50.reuse, 0x8, RZ ;  /* 0x00000008323f7819 */ /* 0x040fe400000006ff */
[C---:B------:R-:W-:Y:S02]  /*6fa0*/  PRMT R62, R51.reuse, 0x8880, RZ ;  /* 0x00008880333e7816 */ /* 0x040fe400000000ff */
[----:B------:R-:W-:Y:S02]  /*6fb0*/  SHF.L.U32 R61, R51, 0x10, RZ ;  /* 0x00000010333d7819 */ /* 0x000fe400000006ff */
[----:B------:R-:W-:Y:S02]  /*6fc0*/  R2UR UR5, R43 ;  /* 0x000000002b0572ca */ /* 0x000fe400000e0000 */
[----:B------:R-:W-:Y:S01]  /*6fd0*/  SHF.R.S32.HI R39, RZ, 0x18, R48 ;  /* 0x00000018ff277819 */ /* 0x000fe20000011430 */
[----:B------:R-:W-:Y:S01]  /*6fe0*/  IMAD.SHL.U32 R48, R47, 0x100, RZ ;  /* 0x000001002f307824 */ /* 0x000fe200078e00ff */
[----:B------:R-:W-:Y:S02]  /*6ff0*/  SHF.L.U32 R67, R49, 0x10, RZ ;  /* 0x0000001031437819 */ /* 0x000fe400000006ff */
[C---:B------:R-:W-:Y:S02]  /*7000*/  PRMT R65, R50.reuse, 0x8880, RZ ;  /* 0x0000888032417816 */ /* 0x040fe400000000ff */
[----:B------:R-:W-:Y:S02]  /*7010*/  SHF.R.S32.HI R41, RZ, 0x18, R49 ;  /* 0x00000018ff297819 */ /* 0x000fe40000011431 */
[----:B------:R-:W-:Y:S02]  /*7020*/  SHF.L.U32 R64, R50, 0x10, RZ ;  /* 0x0000001032407819 */ /* 0x000fe400000006ff */
[----:B------:R-:W-:Y:S01]  /*7030*/  SHF.R.S32.HI R42, RZ, 0x18, R50 ;  /* 0x00000018ff2a7819 */ /* 0x000fe20000011432 */
[----:B------:R-:W-:Y:S01]  /*7040*/  UIADD3 UR4, UPT, UPT, UR5, 0xb0, URZ ;  /* 0x000000b005047890 */ /* 0x000fe2000fffe0ff */
[----:B------:R-:W-:Y:S01]  /*7050*/  PRMT R59, R44, 0x8880, RZ ;  /* 0x000088802c3b7816 */ /* 0x000fe200000000ff */
[C---:B-1----:R-:W-:Y:S02]  /*7060*/  IMAD R4, R38.reuse, R4, RZ ;  /* 0x0000000426047224 */ /* 0x042fe400078e02ff */
[----:B------:R-:W-:Y:S01]  /*7070*/  UPRMT UR4, UR45, 0x654, UR4 ;  /* 0x000006542d047896 */ /* 0x000fe20008000004 */
[C---:B------:R-:W-:Y:S01]  /*7080*/  IMAD R5, R38.reuse, R5, RZ ;  /* 0x0000000526057224 */ /* 0x040fe200078e02ff */
[----:B------:R-:W-:Y:S01]  /*7090*/  SHF.R.S32.HI R43, RZ, 0x18, R51 ;  /* 0x00000018ff2b7819 */ /* 0x000fe20000011433 */
[----:B------:R-:W-:Y:S01]  /*70a0*/  IMAD R6, R38, R6, RZ ;  /* 0x0000000626067224 */ /* 0x000fe200078e02ff */
[----:B------:R-:W-:Y:S01]  /*70b0*/  SHF.L.U32 R51, R46, 0x8, RZ ;  /* 0x000000082e337819 */ /* 0x000fe200000006ff */
[----:B------:R-:W-:Y:S01]  /*70c0*/  IMAD R4, R0, R40, R4 ;  /* 0x0000002800047224 */ /* 0x000fe200078e0204 */
[----:B------:R-:W-:Y:S01]  /*70d0*/  MOV R0, R68 ;  /* 0x0000004400007202 */ /* 0x000fe20000000f00 */
[----:B------:R-:W-:Y:S01]  /*70e0*/  IMAD R7, R38, R7, RZ ;  /* 0x0000000726077224 */ /* 0x000fe200078e02ff */
[----:B------:R-:W-:Y:S01]  /*70f0*/  SHF.L.U32 R58, R44, 0x10, RZ ;  /* 0x000000102c3a7819 */ /* 0x000fe200000006ff */
[-C--:B------:R-:W-:Y:S01]  /*7100*/  IMAD R5, R2, R40.reuse, R5 ;  /* 0x0000002802057224 */ /* 0x080fe200078e0205 */
[----:B------:R-:W-:Y:S01]  /*7110*/  SYNCS.ARRIVE.TRANS64.RED.A1T0 RZ, [UR4], RZ ;  /* 0x000000ffffff79a7 */ /* 0x000fe20008100404 */
[----:B------:R-:W-:Y:S01]  /*7120*/  IMAD R6, R3, R40, R6 ;  /* 0x0000002803067224 */ /* 0x000fe200078e0206 */
[----:B------:R-:W-:Y:S01]  /*7130*/  SHF.R.S32.HI R2, RZ, 0x18, R67 ;  /* 0x00000018ff027819 */ /* 0x000fe20000011443 */
[C---:B------:R-:W-:Y:S01]  /*7140*/  IMAD R8, R38.reuse, R8, RZ ;  /* 0x0000000826087224 */ /* 0x040fe200078e02ff */
[----:B------:R-:W-:Y:S01]  /*7150*/  SHF.R.S32.HI R3, RZ, 0x18, R66 ;  /* 0x00000018ff037819 */ /* 0x000fe20000011442 */
[-C--:B------:R-:W-:Y:S01]  /*7160*/  IMAD R7, R39, R40.reuse, R7 ;  /* 0x0000002827077224 */ /* 0x080fe200078e0207 */
[----:B------:R-:W-:Y:S01]  /*7170*/  MOV R39, R65 ;  /* 0x0000004100277202 */ /* 0x000fe20000000f00 */
[----:B------:R-:W-:Y:S01]  /*7180*/  IMAD R9, R38, R9, RZ ;  /* 0x0000000926097224 */ /* 0x000fe200078e02ff */
[C---:B------:R-:W-:Y:S01]  /*7190*/  PRMT R56, R45.reuse, 0x8880, RZ ;  /* 0x000088802d387816 */ /* 0x040fe200000000ff */
[----:B------:R-:W-:Y:S01]  /*71a0*/  IMAD R8, R0, R40, R8 ;  /* 0x0000002800087224 */ /* 0x000fe200078e0208 */
[----:B------:R-:W-:Y:S01]  /*71b0*/  SHF.L.U32 R55, R45, 0x10, RZ ;  /* 0x000000102d377819 */ /* 0x000fe200000006ff */
[----:B------:R-:W-:Y:S01]  /*71c0*/  IMAD R10, R38, R10, RZ ;  /* 0x0000000a260a7224 */ /* 0x000fe200078e02ff */
[----:B------:R-:W-:Y:S01]  /*71d0*/  PRMT R53, R46, 0x8880, RZ ;  /* 0x000088802e357816 */ /* 0x000fe200000000ff */
[----:B------:R-:W-:Y:S01]  /*71e0*/  IMAD R9, R2, R40, R9 ;  /* 0x0000002802097224 */ /* 0x000fe200078e0209 */
[----:B------:R-:W-:Y:S01]  /*71f0*/  SHF.R.S32.HI R45, RZ, 0x18, R45 ;  /* 0x00000018ff2d7819 */ /* 0x000fe2000001142d */
[----:B------:R-:W-:Y:S01]  /*7200*/  IMAD R0, R38, R20, RZ ;  /* 0x0000001426007224 */ /* 0x000fe200078e02ff */
[----:B------:R-:W-:Y:S01]  /*7210*/  SHF.L.U32 R52, R46, 0x10, RZ ;  /* 0x000000102e347819 */ /* 0x000fe200000006ff */
[C---:B------:R-:W-:Y:S01]  /*7220*/  IMAD R11, R38.reuse, R11, RZ ;  /* 0x0000000b260b7224 */ /* 0x040fe200078e02ff */
[C---:B------:R-:W-:Y:S01]  /*7230*/  PRMT R50, R47.reuse, 0x8880, RZ ;  /* 0x000088802f327816 */ /* 0x040fe200000000ff */
[C---:B------:R-:W-:Y:S01]  /*7240*/  IMAD R2, R38.reuse, R21, RZ ;  /* 0x0000001526027224 */ /* 0x040fe200078e02ff */
[----:B------:R-:W-:Y:S01]  /*7250*/  SHF.R.S32.HI R46, RZ, 0x18, R46 ;  /* 0x00000018ff2e7819 */ /* 0x000fe2000001142e */
[C---:B------:R-:W-:Y:S01]  /*7260*/  IMAD R20, R38.reuse, R24, RZ ;  /* 0x0000001826147224 */ /* 0x040fe200078e02ff */
[----:B------:R-:W-:Y:S01]  /*7270*/  SHF.L.U32 R49, R47, 0x10, RZ ;  /* 0x000000102f317819 */ /* 0x000fe200000006ff */
[C---:B------:R-:W-:Y:S01]  /*7280*/  IMAD R21, R38.reuse, R25, RZ ;  /* 0x0000001926157224 */ /* 0x040fe200078e02ff */
[----:B------:R-:W-:Y:S01]  /*7290*/  SHF.R.S32.HI R47, RZ, 0x18, R47 ;  /* 0x00000018ff2f7819 */ /* 0x000fe2000001142f */
[----:B------:R-:W-:Y:S01]  /*72a0*/  IMAD R24, R38, R28, RZ ;  /* 0x0000001c26187224 */ /* 0x000fe200078e02ff */
[----:B------:R-:W-:Y:S01]  /*72b0*/  SHF.L.U32 R57, R44, 0x8, RZ ;  /* 0x000000082c397819 */ /* 0x000fe200000006ff */
[----:B------:R-:W-:Y:S01]  /*72c0*/  IMAD R10, R3, R40, R10 ;  /* 0x00000028030a7224 */ /* 0x000fe200078e020a */
[----:B------:R-:W-:Y:S01]  /*72d0*/  SHF.R.S32.HI R44, RZ, 0x18, R44 ;  /* 0x00000018ff2c7819 */ /* 0x000fe2000001142c */
[----:B------:R-:W-:Y:S01]  /*72e0*/  IMAD R12, R38, R12, RZ ;  /* 0x0000000c260c7224 */ /* 0x000fe200078e02ff */
[----:B------:R-:W-:Y:S01]  /*72f0*/  IADD3 R36, PT, PT, R36, 0x1, RZ ;  /* 0x0000000124247810 */ /* 0x000fe20007ffe0ff */
[C---:B------:R-:W-:Y:S02]  /*7300*/  IMAD R25, R38.reuse, R29, RZ ;  /* 0x0000001d26197224 */ /* 0x040fe400078e02ff */
[C---:B------:R-:W-:Y:S01]  /*7310*/  IMAD R28, R38.reuse, R32, RZ ;  /* 0x00000020261c7224 */ /* 0x040fe200078e02ff */
[----:B------:R-:W-:Y:S01]  /*7320*/  SHF.R.S32.HI R32, RZ, 0x18, R64 ;  /* 0x00000018ff207819 */ /* 0x000fe20000011440 */
[C---:B------:R-:W-:Y:S01]  /*7330*/  IMAD R29, R38.reuse, R33, RZ ;  /* 0x00000021261d7224 */ /* 0x040fe200078e02ff */
[----:B------:R-:W-:Y:S01]  /*7340*/  I2IP.S8.S32.SAT R33, R7, R6, RZ ;  /* 0x0000000607217239 */ /* 0x000fe200000014ff */
[----:B------:R-:W-:Y:S01]  /*7350*/  IMAD R11, R41, R40, R11 ;  /* 0x00000028290b7224 */ /* 0x000fe200078e020b */
[----:B------:R-:W-:Y:S01]  /*7360*/  SHF.R.S32.HI R6, RZ, 0x18, R63 ;  /* 0x00000018ff067819 */ /* 0x000fe2000001143f */
[C---:B------:R-:W-:Y:S01]  /*7370*/  IMAD R13, R38.reuse, R13, RZ ;  /* 0x0000000d260d7224 */ /* 0x040fe200078e02ff */
[----:B------:R-:W-:Y:S01]  /*7380*/  MOV R7, R62 ;  /* 0x0000003e00077202 */ /* 0x000fe20000000f00 */
[C---:B------:R-:W-:Y:S02]  /*7390*/  IMAD R14, R38.reuse, R14, RZ ;  /* 0x0000000e260e7224 */ /* 0x040fe400078e02ff */
[C---:B------:R-:W-:Y:S02]  /*73a0*/  IMAD R3, R38.reuse, R22, RZ ;  /* 0x0000001626037224 */ /* 0x040fe400078e02ff */
[----:B------:R-:W-:Y:S02]  /*73b0*/  IMAD R12, R39, R40, R12 ;  /* 0x00000028270c7224 */ /* 0x000fe400078e020c */
[C---:B------:R-:W-:Y:S02]  /*73c0*/  IMAD R22, R38.reuse, R26, RZ ;  /* 0x0000001a26167224 */ /* 0x040fe400078e02ff */
[C---:B------:R-:W-:Y:S02]  /*73d0*/  IMAD R15, R38.reuse, R15, RZ ;  /* 0x0000000f260f7224 */ /* 0x040fe400078e02ff */
[----:B------:R-:W-:Y:S02]  /*73e0*/  IMAD R26, R38, R30, RZ ;  /* 0x0000001e261a7224 */ /* 0x000fe400078e02ff */
[----:B------:R-:W-:Y:S02]  /*73f0*/  IMAD R13, R32, R40, R13 ;  /* 0x00000028200d7224 */ /* 0x000fe400078e020d */
[C---:B------:R-:W-:Y:S01]  /*7400*/  IMAD R30, R38.reuse, R34, RZ ;  /* 0x00000022261e7224 */ /* 0x040fe200078e02ff */
[----:B------:R-:W-:Y:S01]  /*7410*/  I2IP.S8.S32.SAT R34, R11, R10, RZ ;  /* 0x0000000a0b227239 */ /* 0x000fe200000014ff */
[----:B------:R-:W-:Y:S01]  /*7420*/  IMAD R16, R38, R16, RZ ;  /* 0x0000001026107224 */ /* 0x000fe200078e02ff */
[----:B------:R-:W-:Y:S01]  /*7430*/  SHF.R.S32.HI R10, RZ, 0x18, R61 ;  /* 0x00000018ff0a7819 */ /* 0x000fe2000001143d */
[----:B------:R-:W-:Y:S01]  /*7440*/  IMAD R14, R6, R40, R14 ;  /* 0x00000028060e7224 */ /* 0x000fe200078e020e */
[----:B------:R-:W-:Y:S01]  /*7450*/  I2IP.S8.S32.SAT R61, R9, R8, R34 ;  /* 0x00000008093d7239 */ /* 0x000fe20000001422 */
[----:B------:R-:W-:Y:S01]  /*7460*/  IMAD R17, R38, R17, RZ ;  /* 0x0000001126117224 */ /* 0x000fe200078e02ff */
[----:B------:R-:W-:Y:S01]  /*7470*/  SHF.R.S32.HI R11, RZ, 0x18, R60 ;  /* 0x00000018ff0b7819 */ /* 0x000fe2000001143c */
[----:B------:R-:W-:Y:S01]  /*7480*/  IMAD R15, R42, R40, R15 ;  /* 0x000000282a0f7224 */ /* 0x000fe200078e020f */
[----:B------:R-:W-:Y:S01]  /*7490*/  I2IP.S8.S32.SAT R60, R5, R4, R33 ;  /* 0x00000004053c7239 */ /* 0x000fe20000001421 */
[C---:B------:R-:W-:Y:S01]  /*74a0*/  IMAD R18, R38.reuse, R18, RZ ;  /* 0x0000001226127224 */ /* 0x040fe200078e02ff */
[----:B------:R-:W-:Y:S01]  /*74b0*/  SHF.R.S32.HI R5, RZ, 0x18, R58 ;  /* 0x00000018ff057819 */ /* 0x000fe2000001143a */
[----:B------:R-:W-:Y:S01]  /*74c0*/  IMAD R16, R7, R40, R16 ;  /* 0x0000002807107224 */ /* 0x000fe200078e0210 */
[----:B------:R-:W-:Y:S01]  /*74d0*/  I2IP.S8.S32.SAT R14, R15, R14, RZ ;  /* 0x0000000e0f0e7239 */ /* 0x000fe200000014ff */
[----:B------:R-:W-:Y:S01]  /*74e0*/  IMAD R19, R38, R19, RZ ;  /* 0x0000001326137224 */ /* 0x000fe200078e02ff */
[----:B------:R-:W-:Y:S01]  /*74f0*/  SHF.R.S32.HI R7, RZ, 0x18, R48 ;  /* 0x00000018ff077819 */ /* 0x000fe20000011430 */
[----:B------:R-:W-:Y:S01]  /*7500*/  IMAD R17, R10, R40, R17 ;  /* 0x000000280a117224 */ /* 0x000fe200078e0211 */
[----:B------:R-:W-:Y:S01]  /*7510*/  I2IP.S8.S32.SAT R62, R13, R12, R14 ;  /* 0x0000000c0d3e7239 */ /* 0x000fe2000000140e */
[-C--:B------:R-:W-:Y:S01]  /*7520*/  IMAD R18, R11, R40.reuse, R18 ;  /* 0x000000280b127224 */ /* 0x080fe200078e0212 */
[----:B------:R-:W-:Y:S01]  /*7530*/  SHF.R.S32.HI R6, RZ, 0x18, R57 ;  /* 0x00000018ff067819 */ /* 0x000fe20000011439 */
[----:B------:R-:W-:Y:S02]  /*7540*/  IMAD.MOV.U32 R4, RZ, RZ, R59 ;  /* 0x000000ffff047224 */ /* 0x000fe400078e003b */
[-C--:B------:R-:W-:Y:S02]  /*7550*/  IMAD R19, R43, R40.reuse, R19 ;  /* 0x000000282b137224 */ /* 0x080fe400078e0213 */
[----:B------:R-:W-:Y:S01]  /*7560*/  IMAD R0, R4, R40, R0 ;  /* 0x0000002804007224 */ /* 0x000fe200078e0200 */
[----:B------:R-:W-:Y:S01]  /*7570*/  MOV R4, R56 ;  /* 0x0000003800047202 */ /* 0x000fe20000000f00 */
[----:B------:R-:W-:Y:S01]  /*7580*/  IMAD R23, R38, R23, RZ ;  /* 0x0000001726177224 */ /* 0x000fe200078e02ff */
[----:B------:R-:W-:Y:S01]  /*7590*/  I2IP.S8.S32.SAT R18, R19, R18, RZ ;  /* 0x0000001213127239 */ /* 0x000fe200000014ff */
[-C--:B------:R-:W-:Y:S01]  /*75a0*/  IMAD R2, R5, R40.reuse, R2 ;  /* 0x0000002805027224 */ /* 0x080fe200078e0202 */
[----:B------:R-:W-:Y:S01]  /*75b0*/  SHF.R.S32.HI R5, RZ, 0x18, R55 ;  /* 0x00000018ff057819 */ /* 0x000fe20000011437 */
[----:B------:R-:W-:Y:S01]  /*75c0*/  IMAD R3, R6, R40, R3 ;  /* 0x0000002806037224 */ /* 0x000fe200078e0203 */
[----:B------:R-:W-:Y:S01]  /*75d0*/  I2IP.S8.S32.SAT R63, R17, R16, R18 ;  /* 0x00000010113f7239 */ /* 0x000fe20000001412 */
[-C--:B------:R-:W-:Y:S01]  /*75e0*/  IMAD R23, R44, R40.reuse, R23 ;  /* 0x000000282c177224 */ /* 0x080fe200078e0217 */
[----:B------:R-:W-:Y:S01]  /*75f0*/  SHF.R.S32.HI R6, RZ, 0x18, R54 ;  /* 0x00000018ff067819 */ /* 0x000fe20000011436 */
[-C--:B------:R-:W-:Y:S01]  /*7600*/  IMAD R20, R4, R40.reuse, R20 ;  /* 0x0000002804147224 */ /* 0x080fe200078e0214 */
[----:B------:R-:W-:Y:S01]  /*7610*/  MOV R4, R53 ;  /* 0x0000003500047202 */ /* 0x000fe20000000f00 */
[----:B------:R1:W-:Y:S01]  /*7620*/  STS.128 [R69+UR44+0x3200], R60 ;  /* 0x0032003c45007988 */ /* 0x0003e20008000c2c */
[----:B------:R-:W-:Y:S01]  /*7630*/  IMAD R27, R38, R27, RZ ;  /* 0x0000001b261b7224 */ /* 0x000fe200078e02ff */
[----:B------:R-:W-:Y:S01]  /*7640*/  I2IP.S8.S32.SAT R3, R23, R3, RZ ;  /* 0x0000000317037239 */ /* 0x000fe200000014ff */
[-C--:B------:R-:W-:Y:S01]  /*7650*/  IMAD R21, R5, R40.reuse, R21 ;  /* 0x0000002805157224 */ /* 0x080fe200078e0215 */
[----:B------:R-:W-:Y:S01]  /*7660*/  SHF.R.S32.HI R5, RZ, 0x18, R52 ;  /* 0x00000018ff057819 */ /* 0x000fe20000011434 */
[-C--:B------:R-:W-:Y:S01]  /*7670*/  IMAD R22, R6, R40.reuse, R22 ;  /* 0x0000002806167224 */ /* 0x080fe200078e0216 */
[----:B------:R-:W-:Y:S01]  /*7680*/  SHF.R.S32.HI R6, RZ, 0x18, R49 ;  /* 0x00000018ff067819 */ /* 0x000fe20000011431 */
[-C--:B------:R-:W-:Y:S02]  /*7690*/  IMAD R27, R45, R40.reuse, R27 ;  /* 0x000000282d1b7224 */ /* 0x080fe400078e021b */
[-C--:B------:R-:W-:Y:S01]  /*76a0*/  IMAD R24, R4, R40.reuse, R24 ;  /* 0x0000002804187224 */ /* 0x080fe200078e0218 */
[----:B------:R-:W-:Y:S01]  /*76b0*/  SHF.R.S32.HI R4, RZ, 0x18, R51 ;  /* 0x00000018ff047819 */ /* 0x000fe20000011433 */
[----:B------:R-:W-:Y:S01]  /*76c0*/  IMAD R25, R5, R40, R25 ;  /* 0x0000002805197224 */ /* 0x000fe200078e0219 */
[----:B------:R-:W-:Y:S01]  /*76d0*/  MOV R5, R50 ;  /* 0x0000003200057202 */ /* 0x000fe20000000f00 */
[----:B------:R-:W-:Y:S02]  /*76e0*/  IMAD R31, R38, R31, RZ ;  /* 0x0000001f261f7224 */ /* 0x000fe400078e02ff */
[----:B------:R-:W-:Y:S01]  /*76f0*/  IMAD R26, R4, R40, R26 ;  /* 0x00000028041a7224 */ /* 0x000fe200078e021a */
[----:B------:R-:W-:Y:S01]  /*7700*/  I2IP.S8.S32.SAT R4, R2, R0, R3 ;  /* 0x0000000002047239 */ /* 0x000fe20000001403 */
[-C--:B------:R-:W-:Y:S02]  /*7710*/  IMAD R31, R46, R40.reuse, R31 ;  /* 0x000000282e1f7224 */ /* 0x080fe400078e021f */
[----:B------:R-:W-:Y:S01]  /*7720*/  IMAD R28, R5, R40, R28 ;  /* 0x00000028051c7224 */ /* 0x000fe200078e021c */
[----:B------:R-:W-:Y:S01]  /*7730*/  I2IP.S8.S32.SAT R5, R27, R22, RZ ;  /* 0x000000161b057239 */ /* 0x000fe200000014ff */
[----:B------:R-:W-:Y:S01]  /*7740*/  IMAD R29, R6, R40, R29 ;  /* 0x00000028061d7224 */ /* 0x000fe200078e021d */
[----:B------:R-:W-:Y:S01]  /*7750*/  I2IP.S8.S32.SAT R6, R31, R26, RZ ;  /* 0x0000001a1f067239 */ /* 0x000fe200000014ff */
[----:B------:R-:W-:Y:S01]  /*7760*/  IMAD R35, R38, R35, RZ ;  /* 0x0000002326237224 */ /* 0x000fe200078e02ff */
[----:B------:R-:W-:Y:S01]  /*7770*/  I2IP.S8.S32.SAT R5, R21, R20, R5 ;  /* 0x0000001415057239 */ /* 0x000fe20000001405 */
[----:B------:R-:W-:Y:S01]  /*7780*/  IMAD R30, R7, R40, R30 ;  /* 0x00000028071e7224 */ /* 0x000fe200078e021e */
[----:B------:R-:W-:Y:S01]  /*7790*/  I2IP.S8.S32.SAT R6, R25, R24, R6 ;  /* 0x0000001819067239 */ /* 0x000fe20000001406 */
[----:B------:R-:W-:Y:S05]  /*77a0*/  IMAD R35, R47, R40, R35 ;  /* 0x000000282f237224 */ /* 0x000fea00078e0223 */
[----:B------:R-:W-:Y:S04]  /*77b0*/  I2IP.S8.S32.SAT R7, R35, R30, RZ ;  /* 0x0000001e23077239 */ /* 0x000fe800000014ff */
[----:B------:R-:W-:Y:S05]  /*77c0*/  I2IP.S8.S32.SAT R7, R29, R28, R7 ;  /* 0x0000001c1d077239 */ /* 0x000fea0000001407 */
        /* <DEDUP_REMOVED lines=10> */
[----:B------:R-:W-:Y:S02]  /*7870*/  UIADD3 UR9, UPT, UPT, UR49, 0x40, URZ ;  /* 0x0000004031097890 */ /* 0x000fe4000fffe0ff */
[----:B------:R-:W-:Y:S01]  /*7880*/  UIADD3 UR8, UPT, UPT, UR44, 0x3200, URZ ;  /* 0x000032002c087890 */ /* 0x000fe2000fffe0ff */
[----:B------:R-:W-:Y:S01]  /*7890*/  UMOV UR10, UR50 ;  /* 0x00000032000a7c82 */ /* 0x000fe20008000000 */
[----:B------:R-:W-:Y:S01]  /*78a0*/  UMOV UR11, UR36 ;  /* 0x00000024000b7c82 */ /* 0x000fe20008000000 */
[----:B--2---:R-:W-:Y:S04]  /*78b0*/  UIADD3 UR4, UP0, UPT, UR6, 0x680, URZ ;  /* 0x0000068006047890 */ /* 0x004fe8000ff1e0ff */
[----:B------:R-:W-:Y:S09]  /*78c0*/  UIADD3.X UR5, UPT, UPT, URZ, UR7, URZ, UP0, !UPT ;  /* 0x00000007ff057290 */ /* 0x000ff200087fe4ff */
[----:B------:R2:W-:Y:S01]  /*78d0*/  UTMASTG.3D [UR8], [UR4] ;  /* 0x00000008040073b5 */ /* 0x0005e20008010000 */
[----:B------:R0:W-:Y:S01]  /*78e0*/  UTMACMDFLUSH ;  /* 0x00000000000079b7 */ /* 0x0001e20000000000 */
[----:B--2---:R-:W-:Y:S04]  /*78f0*/  DEPBAR.LE SB0, 0x1 ;  /* 0x000080400000791a */ /* 0x004fe80000000000 */
.L_x_110:
[----:B------:R-:W-:Y:S05]  /*7900*/  BSYNC.RECONVERGENT B0 ;  /* 0x0000000000007941 */ /* 0x000fea0003800200 */
.L_x_109:
[----:B------:R-:W-:Y:S01]  /*7910*/  R2UR UR4, R76 ;  /* 0x000000004c0472ca */ /* 0x000fe200000e0000 */
[----:B------:R-:W-:Y:S01]  /*7920*/  BAR.SYNC.DEFER_BLOCKING 0x1, 0x80 ;  /* 0x0042000000007b1d */ /* 0x000fe20000010000 */
[----:B------:R-:W-:Y:S01]  /*7930*/  ISETP.NE.AND P0, PT, R78, 0x2, PT ;  /* 0x000000024e00780c */ /* 0x000fe20003f05270 */
[----:B------:R-:W-:Y:S01]  /*7940*/  UISETP.NE.AND UP0, UPT, UR46, URZ, UPT ;  /* 0x000000ff2e00728c */ /* 0x000fe2000bf05270 */
[----:B------:R-:W-:Y:S01]  /*7950*/  ISETP.NE.AND P1, PT, R36, 0x4, PT ;  /* 0x000000042400780c */ /* 0x000fe20003f25270 */
[----:B------:R-:W-:Y:S01]  /*7960*/  UIADD3 UR16, UPT, UPT, UR38, UR63, URZ ;  /* 0x0000003f26107290 */ /* 0x000fe2000fffe0ff */
[----:B------:R-:W-:Y:S02]  /*7970*/  SEL R2, RZ, 0x1, P0 ;  /* 0x00000001ff027807 */ /* 0x000fe40000000000 */
[----:B------:R-:W-:Y:S02]  /*7980*/  SEL R0, RZ, 0x1, P1 ;  /* 0x00000001ff007807 */ /* 0x000fe40000800000 */
[----:B------:R-:W-:Y:S02]  /*7990*/  LOP3.LUT R82, R82, R2, RZ, 0x3c, !PT ;  /* 0x0000000252527212 */ /* 0x000fe400078e3cff */
[----:B------:R-:W-:Y:S01]  /*79a0*/  LOP3.LUT R83, R83, R0, RZ, 0x3c, !PT ;  /* 0x0000000053537212 */ /* 0x000fe200078e3cff */
[----:B------:R-:W-:Y:S01]  /*79b0*/  UIADD3 UR20, UPT, UPT, UR37, UR4, URZ ;  /* 0x0000000425147290 */ /* 0x000fe2000fffe0ff */
[----:B------:R-:W-:Y:S02]  /*79c0*/  SEL R78, R78, RZ, P0 ;  /* 0x000000ff4e4e7207 */ /* 0x000fe40000000000 */
[----:B------:R-:W-:Y:S01]  /*79d0*/  SEL R36, R36, RZ, P1 ;  /* 0x000000ff24247207 */ /* 0x000fe20000800000 */
[----:B------:R-:W-:Y:S01]  /*79e0*/  UMOV UR36, UR59 ;  /* 0x0000003b00247c82 */ /* 0x000fe20008000000 */
[----:B------:R-:W-:Y:S07]  /*79f0*/  BRA.U UP0, `(.L_x_111) ;  /* 0xffffffd500787547 */ /* 0x000fee000b83ffff */
[----:B------:R-:W-:Y:S05]  /*7a00*/  EXIT ;  /* 0x000000000000794d */ /* 0x000fea0003800000 */
.L_x_24:
[----:B--2---:R2:W3:Y:S02]  /*7a10*/  SYNCS.PHASECHK.TRANS64.TRYWAIT P0, [R0+URZ+0xe0], R2 ;  /* 0x0000e002000075a7 */ /* 0x0044e400080011ff */
[----:B---3--:R-:W-:Y:S05]  /*7a20*/  @!P0 NANOSLEEP.SYNCS 0x989680 ;  /* 0x009896800000895d */ /* 0x008fea0003900000 */
[----:B------:R-:W3:Y:S02]  /*7a30*/  @!P0 SYNCS.PHASECHK.TRANS64 P0, [R0+URZ+0xe0], R2 ;  /* 0x0000e002000085a7 */ /* 0x000ee400080010ff */
[----:B---3--:R-:W-:Y:S05]  /*7a40*/  @!P0 BRA `(.L_x_24) ;  /* 0xfffffffc00f08947 */ /* 0x008fea000383ffff */
[----:B------:R-:W-:Y:S05]  /*7a50*/  BRA `(.L_x_112) ;  /* 0xffffff9c00d47947 */ /* 0x000fea000383ffff */
.L_x_27:
[----:B-1----:R-:W-:-:S07]  /*7a60*/  MOV R0, UR33 ;  /* 0x0000002100007c02 */ /* 0x002fce0008000f00 */
.L_x_113:
[----:B-1----:R1:W2:Y:S02]  /*7a70*/  SYNCS.PHASECHK.TRANS64.TRYWAIT P0, [R0+URZ+0x20], R3 ;  /* 0x00002003000075a7 */ /* 0x0022a400080011ff */
[----:B--2---:R-:W-:Y:S05]  /*7a80*/  @!P0 NANOSLEEP.SYNCS 0x989680 ;  /* 0x009896800000895d */ /* 0x004fea0003900000 */
[----:B------:R-:W2:Y:S02]  /*7a90*/  @!P0 SYNCS.PHASECHK.TRANS64 P0, [R0+URZ+0x20], R3 ;  /* 0x00002003000085a7 */ /* 0x000ea400080010ff */
[----:B--2---:R-:W-:Y:S05]  /*7aa0*/  @!P0 BRA `(.L_x_113) ;  /* 0xfffffffc00f08947 */ /* 0x004fea000383ffff */
[----:B------:R-:W-:Y:S05]  /*7ab0*/  BRA `(.L_x_26) ;  /* 0xffffffa000207947 */ /* 0x000fea000383ffff */
.L_x_34:
[----:B-1----:R-:W-:-:S07]  /*7ac0*/  MOV R0, UR17 ;  /* 0x0000001100007c02 */ /* 0x002fce0008000f00 */
.L_x_114:
[----:B-1----:R1:W2:Y:S02]  /*7ad0*/  SYNCS.PHASECHK.TRANS64.TRYWAIT P0, [R0+URZ+0x20], R3 ;  /* 0x00002003000075a7 */ /* 0x0022a400080011ff */
[----:B--2---:R-:W-:Y:S05]  /*7ae0*/  @!P0 NANOSLEEP.SYNCS 0x989680 ;  /* 0x009896800000895d */ /* 0x004fea0003900000 */
[----:B------:R-:W2:Y:S02]  /*7af0*/  @!P0 SYNCS.PHASECHK.TRANS64 P0, [R0+URZ+0x20], R3 ;  /* 0x00002003000085a7 */ /* 0x000ea400080010ff */
[----:B--2---:R-:W-:Y:S05]  /*7b00*/  @!P0 BRA `(.L_x_114) ;  /* 0xfffffffc00f08947 */ /* 0x004fea000383ffff */
[----:B------:R-:W-:Y:S05]  /*7b10*/  BRA `(.L_x_33) ;  /* 0xffffffa000e07947 */ /* 0x000fea000383ffff */
.L_x_39:
[----:B-1----:R1:W2:Y:S02]  /*7b20*/  SYNCS.PHASECHK.TRANS64.TRYWAIT P0, [R3+URZ+0x70], R0 ;  /* 0x00007000030075a7 */ /* 0x0022a400080011ff */
[----:B--2---:R-:W-:Y:S05]  /*7b30*/  @!P0 NANOSLEEP.SYNCS 0x989680 ;  /* 0x009896800000895d */ /* 0x004fea0003900000 */
[----:B------:R-:W2:Y:S02]  /*7b40*/  @!P0 SYNCS.PHASECHK.TRANS64 P0, [R3+URZ+0x70], R0 ;  /* 0x00007000030085a7 */ /* 0x000ea400080010ff */
[----:B--2---:R-:W-:Y:S05]  /*7b50*/  @!P0 BRA `(.L_x_39) ;  /* 0xfffffffc00f08947 */ /* 0x004fea000383ffff */
[----:B------:R-:W-:Y:S05]  /*7b60*/  BRA `(.L_x_115) ;  /* 0xffffffa400887947 */ /* 0x000fea000383ffff */
.L_x_43:
[----:B------:R-:W-:-:S07]  /*7b70*/  MOV R0, UR4 ;  /* 0x0000000400007c02 */ /* 0x000fce0008000f00 */
.L_x_116:
[----:B-1----:R1:W2:Y:S02]  /*7b80*/  SYNCS.PHASECHK.TRANS64.TRYWAIT P0, [R0+URZ], R2 ;  /* 0x00000002000075a7 */ /* 0x0022a400080011ff */
[----:B--2---:R-:W-:Y:S05]  /*7b90*/  @!P0 NANOSLEEP.SYNCS 0x989680 ;  /* 0x009896800000895d */ /* 0x004fea0003900000 */
[----:B------:R-:W2:Y:S02]  /*7ba0*/  @!P0 SYNCS.PHASECHK.TRANS64 P0, [R0+URZ], R2 ;  /* 0x00000002000085a7 */ /* 0x000ea400080010ff */
[----:B--2---:R-:W-:Y:S05]  /*7bb0*/  @!P0 BRA `(.L_x_116) ;  /* 0xfffffffc00f08947 */ /* 0x004fea000383ffff */
[----:B------:R-:W-:Y:S05]  /*7bc0*/  BRA `(.L_x_117) ;  /* 0xffffffac00307947 */ /* 0x000fea000383ffff */
.L_x_44:
[----:B------:R-:W-:-:S07]  /*7bd0*/  MOV R0, UR5 ;  /* 0x0000000500007c02 */ /* 0x000fce0008000f00 */
.L_x_118:
[----:B-1----:R1:W2:Y:S02]  /*7be0*/  SYNCS.PHASECHK.TRANS64.TRYWAIT P0, [R0+URZ], R3 ;  /* 0x00000003000075a7 */ /* 0x0022a400080011ff */
[----:B--2---:R-:W-:Y:S05]  /*7bf0*/  @!P0 NANOSLEEP.SYNCS 0x989680 ;  /* 0x009896800000895d */ /* 0x004fea0003900000 */
[----:B------:R-:W2:Y:S02]  /*7c00*/  @!P0 SYNCS.PHASECHK.TRANS64 P0, [R0+URZ], R3 ;  /* 0x00000003000085a7 */ /* 0x000ea400080010ff */
[----:B--2---:R-:W-:Y:S05]  /*7c10*/  @!P0 BRA `(.L_x_118) ;  /* 0xfffffffc00f08947 */ /* 0x004fea000383ffff */
[----:B------:R-:W-:Y:S05]  /*7c20*/  BRA `(.L_x_119) ;  /* 0xffffffac003c7947 */ /* 0x000fea000383ffff */
.L_x_45:
[----:B------:R-:W-:-:S07]  /*7c30*/  MOV R0, UR5 ;  /* 0x0000000500007c02 */ /* 0x000fce0008000f00 */
.L_x_120:
[----:B-1----:R1:W2:Y:S02]  /*7c40*/  SYNCS.PHASECHK.TRANS64.TRYWAIT P0, [R0+URZ], R3 ;  /* 0x00000003000075a7 */ /* 0x0022a400080011ff */
[----:B--2---:R-:W-:Y:S05]  /*7c50*/  @!P0 NANOSLEEP.SYNCS 0x989680 ;  /* 0x009896800000895d */ /* 0x004fea0003900000 */
[----:B------:R-:W2:Y:S02]  /*7c60*/  @!P0 SYNCS.PHASECHK.TRANS64 P0, [R0+URZ], R3 ;  /* 0x00000003000085a7 */ /* 0x000ea400080010ff */
[----:B--2---:R-:W-:Y:S05]  /*7c70*/  @!P0 BRA `(.L_x_120) ;  /* 0xfffffffc00f08947 */ /* 0x004fea000383ffff */
[----:B------:R-:W-:Y:S05]  /*7c80*/  BRA `(.L_x_121) ;  /* 0xffffffac00487947 */ /* 0x000fea000383ffff */
.L_x_48:
[----:B--2---:R2:W3:Y:S02]  /*7c90*/  SYNCS.PHASECHK.TRANS64.TRYWAIT P0, [R2+URZ+0xd0], R4 ;  /* 0x0000d004020075a7 */ /* 0x0044e400080011ff */
[----:B---3--:R-:W-:Y:S05]  /*7ca0*/  @!P0 NANOSLEEP.SYNCS 0x989680 ;  /* 0x009896800000895d */ /* 0x008fea0003900000 */
[----:B------:R-:W3:Y:S02]  /*7cb0*/  @!P0 SYNCS.PHASECHK.TRANS64 P0, [R2+URZ+0xd0], R4 ;  /* 0x0000d004020085a7 */ /* 0x000ee400080010ff */
[----:B---3--:R-:W-:Y:S05]  /*7cc0*/  @!P0 BRA `(.L_x_48) ;  /* 0xfffffffc00f08947 */ /* 0x008fea000383ffff */
[----:B------:R-:W-:Y:S05]  /*7cd0*/  BRA `(.L_x_122) ;  /* 0xffffffac00a47947 */ /* 0x000fea000383ffff */
.L_x_49:
[----:B------:R-:W-:-:S07]  /*7ce0*/  MOV R2, UR4 ;  /* 0x0000000400027c02 */ /* 0x000fce0008000f00 */
.L_x_123:
[----:B--2---:R2:W3:Y:S02]  /*7cf0*/  SYNCS.PHASECHK.TRANS64.TRYWAIT P0, [R2+URZ+0x80], R5 ;  /* 0x00008005020075a7 */ /* 0x0044e400080011ff */
[----:B---3--:R-:W-:Y:S05]  /*7d00*/  @!P0 NANOSLEEP.SYNCS 0x989680 ;  /* 0x009896800000895d */ /* 0x008fea0003900000 */
[----:B------:R-:W3:Y:S02]  /*7d10*/  @!P0 SYNCS.PHASECHK.TRANS64 P0, [R2+URZ+0x80], R5 ;  /* 0x00008005020085a7 */ /* 0x000ee400080010ff */
[----:B---3--:R-:W-:Y:S05]  /*7d20*/  @!P0 BRA `(.L_x_123) ;  /* 0xfffffffc00f08947 */ /* 0x008fea000383ffff */
[----:B------:R-:W-:Y:S05]  /*7d30*/  BRA `(.L_x_124) ;  /* 0xffffffac00b47947 */ /* 0x000fea000383ffff */
.L_x_50:
[----:B--2---:R2:W3:Y:S02]  /*7d40*/  SYNCS.PHASECHK.TRANS64.TRYWAIT P1, [R2+URZ+0x70], R4 ;  /* 0x00007004020075a7 */ /* 0x0044e400080211ff */
[----:B---3--:R-:W-:Y:S05]  /*7d50*/  @!P1 NANOSLEEP.SYNCS 0x989680 ;  /* 0x009896800000995d */ /* 0x008fea0003900000 */
[----:B------:R-:W3:Y:S02]  /*7d60*/  @!P1 SYNCS.PHASECHK.TRANS64 P1, [R2+URZ+0x70], R4 ;  /* 0x00007004020095a7 */ /* 0x000ee400080210ff */
[----:B---3--:R-:W-:Y:S05]  /*7d70*/  @!P1 BRA `(.L_x_50) ;  /* 0xfffffffc00f09947 */ /* 0x008fea000383ffff */
[----:B------:R-:W-:Y:S05]  /*7d80*/  BRA `(.L_x_125) ;  /* 0xffffffac00e47947 */ /* 0x000fea000383ffff */
.L_x_53:
[----:B------:R-:W-:-:S07]  /*7d90*/  MOV R0, UR4 ;  /* 0x0000000400007c02 */ /* 0x000fce0008000f00 */
.L_x_126:
[----:B--2---:R2:W3:Y:S02]  /*7da0*/  SYNCS.PHASECHK.TRANS64.TRYWAIT P0, [R0+URZ+0x80], R2 ;  /* 0x00008002000075a7 */ /* 0x0044e400080011ff */
[----:B---3--:R-:W-:Y:S05]  /*7db0*/  @!P0 NANOSLEEP.SYNCS 0x989680 ;  /* 0x009896800000895d */ /* 0x008fea0003900000 */
[----:B------:R-:W3:Y:S02]  /*7dc0*/  @!P0 SYNCS.PHASECHK.TRANS64 P0, [R0+URZ+0x80], R2 ;  /* 0x00008002000085a7 */ /* 0x000ee400080010ff */
[----:B---3--:R-:W-:Y:S05]  /*7dd0*/  @!P0 BRA `(.L_x_126) ;  /* 0xfffffffc00f08947 */ /* 0x008fea000383ffff */
[----:B------:R-:W-:Y:S05]  /*7de0*/  BRA `(.L_x_52) ;  /* 0xffffffb000387947 */ /* 0x000fea000383ffff */
.L_x_60:
[----:B-1----:R1:W2:Y:S02]  /*7df0*/  SYNCS.PHASECHK.TRANS64.TRYWAIT P1, [R0+URZ+0x70], R2 ;  /* 0x00007002000075a7 */ /* 0x0022a400080211ff */
[----:B--2---:R-:W-:Y:S05]  /*7e00*/  @!P1 NANOSLEEP.SYNCS 0x989680 ;  /* 0x009896800000995d */ /* 0x004fea0003900000 */
[----:B------:R-:W2:Y:S02]  /*7e10*/  @!P1 SYNCS.PHASECHK.TRANS64 P1, [R0+URZ+0x70], R2 ;  /* 0x00007002000095a7 */ /* 0x000ea400080210ff */
[----:B--2---:R-:W-:Y:S05]  /*7e20*/  @!P1 BRA `(.L_x_60) ;  /* 0xfffffffc00f09947 */ /* 0x004fea000383ffff */
[----:B------:R-:W-:Y:S05]  /*7e30*/  BRA `(.L_x_127) ;  /* 0xffffffb400ac7947 */ /* 0x000fea000383ffff */
.L_x_61:
[----:B------:R-:W-:-:S07]  /*7e40*/  MOV R2, UR31 ;  /* 0x0000001f00027c02 */ /* 0x000fce0008000f00 */
.L_x_128:
[----:B-1----:R1:W2:Y:S02]  /*7e50*/  SYNCS.PHASECHK.TRANS64.TRYWAIT P0, [R2+URZ+0xb0], R0 ;  /* 0x0000b000020075a7 */ /* 0x0022a400080011ff */
[----:B--2---:R-:W-:Y:S05]  /*7e60*/  @!P0 NANOSLEEP.SYNCS 0x989680 ;  /* 0x009896800000895d */ /* 0x004fea0003900000 */
[----:B------:R-:W2:Y:S02]  /*7e70*/  @!P0 SYNCS.PHASECHK.TRANS64 P0, [R2+URZ+0xb0], R0 ;  /* 0x0000b000020085a7 */ /* 0x000ea400080010ff */
[----:B--2---:R-:W-:Y:S05]  /*7e80*/  @!P0 BRA `(.L_x_128) ;  /* 0xfffffffc00f08947 */ /* 0x004fea000383ffff */
[----:B------:R-:W-:Y:S05]  /*7e90*/  BRA `(.L_x_129) ;  /* 0xffffffb400fc7947 */ /* 0x000fea000383ffff */
.L_x_64:
[----:B------:R-:W-:Y:S07]  /*7ea0*/  MOV R0, UR5 ;  /* 0x0000000500007c02 */ /* 0x000fee0008000f00 */
.L_x_130:
[----:B-1----:R1:W2:Y:S02]  /*7eb0*/  SYNCS.PHASECHK.TRANS64.TRYWAIT P0, [R0+URZ], R2 ;  /* 0x00000002000075a7 */ /* 0x0022a400080011ff */
[----:B--2---:R-:W-:Y:S05]  /*7ec0*/  @!P0 NANOSLEEP.SYNCS 0x989680 ;  /* 0x009896800000895d */ /* 0x004fea0003900000 */
[----:B------:R-:W2:Y:S02]  /*7ed0*/  @!P0 SYNCS.PHASECHK.TRANS64 P0, [R0+URZ], R2 ;  /* 0x00000002000085a7 */ /* 0x000ea400080010ff */
[----:B--2---:R-:W-:Y:S05]  /*7ee0*/  @!P0 BRA `(.L_x_130) ;  /* 0xfffffffc00f08947 */ /* 0x004fea000383ffff */
[----:B------:R-:W-:Y:S05]  /*7ef0*/  BRA `(.L_x_63) ;  /* 0xffffffb800187947 */ /* 0x000fea000383ffff */
.L_x_67:
[----:B------:R-:W-:-:S07]  /*7f00*/  MOV R0, UR4 ;  /* 0x0000000400007c02 */ /* 0x000fce0008000f00 */
.L_x_131:
[----:B--2---:R2:W4:Y:S02]  /*7f10*/  SYNCS.PHASECHK.TRANS64.TRYWAIT P0, [R0+URZ], R2 ;  /* 0x00000002000075a7 */ /* 0x00452400080011ff */
[----:B----4-:R-:W-:Y:S05]  /*7f20*/  @!P0 NANOSLEEP.SYNCS 0x989680 ;  /* 0x009896800000895d */ /* 0x010fea0003900000 */
[----:B------:R-:W4:Y:S02]  /*7f30*/  @!P0 SYNCS.PHASECHK.TRANS64 P0, [R0+URZ], R2 ;  /* 0x00000002000085a7 */ /* 0x000f2400080010ff */
[----:B----4-:R-:W-:Y:S05]  /*7f40*/  @!P0 BRA `(.L_x_131) ;  /* 0xfffffffc00f08947 */ /* 0x010fea000383ffff */
[----:B------:R-:W-:Y:S05]  /*7f50*/  BRA `(.L_x_132) ;  /* 0xffffffb800f47947 */ /* 0x000fea000383ffff */
.L_x_68:
[----:B------:R-:W-:-:S07]  /*7f60*/  MOV R0, UR5 ;  /* 0x0000000500007c02 */ /* 0x000fce0008000f00 */
.L_x_133:
[----:B-1----:R1:W2:Y:S02]  /*7f70*/  SYNCS.PHASECHK.TRANS64.TRYWAIT P0, [R0+URZ], R3 ;  /* 0x00000003000075a7 */ /* 0x0022a400080011ff */
[----:B--2---:R-:W-:Y:S05]  /*7f80*/  @!P0 NANOSLEEP.SYNCS 0x989680 ;  /* 0x009896800000895d */ /* 0x004fea0003900000 */
[----:B------:R-:W2:Y:S02]  /*7f90*/  @!P0 SYNCS.PHASECHK.TRANS64 P0, [R0+URZ], R3 ;  /* 0x00000003000085a7 */ /* 0x000ea400080010ff */
[----:B--2---:R-:W-:Y:S05]  /*7fa0*/  @!P0 BRA `(.L_x_133) ;  /* 0xfffffffc00f08947 */ /* 0x004fea000383ffff */
[----:B------:R-:W-:Y:S05]  /*7fb0*/  BRA `(.L_x_134) ;  /* 0xffffffbc00007947 */ /* 0x000fea000383ffff */
.L_x_69:
[----:B------:R-:W-:-:S07]  /*7fc0*/  MOV R0, UR5 ;  /* 0x0000000500007c02 */ /* 0x000fce0008000f00 */
.L_x_135:
[----:B-1----:R1:W2:Y:S02]  /*7fd0*/  SYNCS.PHASECHK.TRANS64.TRYWAIT P0, [R0+URZ], R3 ;  /* 0x00000003000075a7 */ /* 0x0022a400080011ff */
[----:B--2---:R-:W-:Y:S05]  /*7fe0*/  @!P0 NANOSLEEP.SYNCS 0x989680 ;  /* 0x009896800000895d */ /* 0x004fea0003900000 */
[----:B------:R-:W2:Y:S02]  /*7ff0*/  @!P0 SYNCS.PHASECHK.TRANS64 P0, [R0+URZ], R3 ;  /* 0x00000003000085a7 */ /* 0x000ea400080010ff */
[----:B--2---:R-:W-:Y:S05]  /*8000*/  @!P0 BRA `(.L_x_135) ;  /* 0xfffffffc00f08947 */ /* 0x004fea000383ffff */
[----:B------:R-:W-:Y:S05]  /*8010*/  BRA `(.L_x_136) ;  /* 0xffffffbc000c7947 */ /* 0x000fea000383ffff */
.L_x_70:
[----:B-1----:R-:W-:-:S07]  /*8020*/  MOV R0, UR4 ;  /* 0x0000000400007c02 */ /* 0x002fce0008000f00 */
.L_x_137:
[----:B-1----:R1:W2:Y:S02]  /*8030*/  SYNCS.PHASECHK.TRANS64.TRYWAIT P0, [R0+URZ], R2 ;  /* 0x00000002000075a7 */ /* 0x0022a400080011ff */
[----:B--2---:R-:W-:Y:S05]  /*8040*/  @!P0 NANOSLEEP.SYNCS 0x989680 ;  /* 0x009896800000895d */ /* 0x004fea0003900000 */
[----:B------:R-:W2:Y:S02]  /*8050*/  @!P0 SYNCS.PHASECHK.TRANS64 P0, [R0+URZ], R2 ;  /* 0x00000002000085a7 */ /* 0x000ea400080010ff */
[----:B--2---:R-:W-:Y:S05]  /*8060*/  @!P0 BRA `(.L_x_137) ;  /* 0xfffffffc00f08947 */ /* 0x004fea000383ffff */
[----:B------:R-:W-:Y:S05]  /*8070*/  BRA `(.L_x_138) ;  /* 0xffffffbc00187947 */ /* 0x000fea000383ffff */
.L_x_75:
[----:B---3--:R3:W4:Y:S02]  /*8080*/  SYNCS.PHASECHK.TRANS64.TRYWAIT P0, [R12+URZ+0x70], R0 ;  /* 0x000070000c0075a7 */ /* 0x00872400080011ff */
[----:B----4-:R-:W-:Y:S05]  /*8090*/  @!P0 NANOSLEEP.SYNCS 0x989680 ;  /* 0x009896800000895d */ /* 0x010fea0003900000 */
[----:B------:R-:W4:Y:S02]  /*80a0*/  @!P0 SYNCS.PHASECHK.TRANS64 P0, [R12+URZ+0x70], R0 ;  /* 0x000070000c0085a7 */ /* 0x000f2400080010ff */
[----:B----4-:R-:W-:Y:S05]  /*80b0*/  @!P0 BRA `(.L_x_75) ;  /* 0xfffffffc00f08947 */ /* 0x010fea000383ffff */
[----:B------:R-:W-:Y:S05]  /*80c0*/  BRA `(.L_x_139) ;  /* 0xffffffc000307947 */ /* 0x000fea000383ffff */
.L_x_78:
[----:B-1----:R-:W-:Y:S07]  /*80d0*/  MOV R0, UR21 ;  /* 0x0000001500007c02 */ /* 0x002fee0008000f00 */
.L_x_140:
[----:B-1----:R1:W3:Y:S02]  /*80e0*/  SYNCS.PHASECHK.TRANS64.TRYWAIT P2, [R0+URZ+0x68], R6 ;  /* 0x00006806000075a7 */ /* 0x0022e400080411ff */
[----:B---3--:R-:W-:Y:S05]  /*80f0*/  @!P2 NANOSLEEP.SYNCS 0x989680 ;  /* 0x009896800000a95d */ /* 0x008fea0003900000 */
[----:B------:R-:W3:Y:S02]  /*8100*/  @!P2 SYNCS.PHASECHK.TRANS64 P2, [R0+URZ+0x68], R6 ;  /* 0x000068060000a5a7 */ /* 0x000ee400080410ff */
[----:B---3--:R-:W-:Y:S05]  /*8110*/  @!P2 BRA `(.L_x_140) ;  /* 0xfffffffc00f0a947 */ /* 0x008fea000383ffff */
[----:B------:R-:W-:Y:S05]  /*8120*/  BRA `(.L_x_77) ;  /* 0xffffffc400987947 */ /* 0x000fea000383ffff */
.L_x_81:
[----:B------:R-:W-:Y:S07]  /*8130*/  MOV R0, UR21 ;  /* 0x0000001500007c02 */ /* 0x000fee0008000f00 */
.L_x_141:
[----:B-1----:R1:W3:Y:S02]  /*8140*/  SYNCS.PHASECHK.TRANS64.TRYWAIT P0, [R0+URZ+0x50], R9 ;  /* 0x00005009000075a7 */ /* 0x0022e400080011ff */
[----:B---3--:R-:W-:Y:S05]  /*8150*/  @!P0 NANOSLEEP.SYNCS 0x989680 ;  /* 0x009896800000895d */ /* 0x008fea0003900000 */
[----:B------:R-:W3:Y:S02]  /*8160*/  @!P0 SYNCS.PHASECHK.TRANS64 P0, [R0+URZ+0x50], R9 ;  /* 0x00005009000085a7 */ /* 0x000ee400080010ff */
[----:B---3--:R-:W-:Y:S05]  /*8170*/  @!P0 BRA `(.L_x_141) ;  /* 0xfffffffc00f08947 */ /* 0x008fea000383ffff */
[----:B------:R-:W-:Y:S05]  /*8180*/  BRA `(.L_x_142) ;  /* 0xffffffc400f47947 */ /* 0x000fea000383ffff */
.L_x_82:
[----:B------:R-:W-:Y:S07]  /*8190*/  MOV R0, UR21 ;  /* 0x0000001500007c02 */ /* 0x000fee0008000f00 */
.L_x_143:
[----:B-1----:R1:W3:Y:S02]  /*81a0*/  SYNCS.PHASECHK.TRANS64.TRYWAIT P0, [R0+URZ+0x58], R9 ;  /* 0x00005809000075a7 */ /* 0x0022e400080011ff */
[----:B---3--:R-:W-:Y:S05]  /*81b0*/  @!P0 NANOSLEEP.SYNCS 0x989680 ;  /* 0x009896800000895d */ /* 0x008fea0003900000 */
[----:B------:R-:W3:Y:S02]  /*81c0*/  @!P0 SYNCS.PHASECHK.TRANS64 P0, [R0+URZ+0x58], R9 ;  /* 0x00005809000085a7 */ /* 0x000ee400080010ff */
[----:B---3--:R-:W-:Y:S05]  /*81d0*/  @!P0 BRA `(.L_x_143) ;  /* 0xfffffffc00f08947 */ /* 0x008fea000383ffff */
[----:B------:R-:W-:Y:S05]  /*81e0*/  BRA `(.L_x_144) ;  /* 0xffffffc800307947 */ /* 0x000fea000383ffff */
.L_x_84:
[----:B------:R-:W-:-:S07]  /*81f0*/  MOV R0, UR21 ;  /* 0x0000001500007c02 */ /* 0x000fce0008000f00 */
.L_x_145:
[----:B-1----:R1:W4:Y:S02]  /*8200*/  SYNCS.PHASECHK.TRANS64.TRYWAIT P0, [R0+URZ+0x50], R2 ;  /* 0x00005002000075a7 */ /* 0x00232400080011ff */
[----:B----4-:R-:W-:Y:S05]  /*8210*/  @!P0 NANOSLEEP.SYNCS 0x989680 ;  /* 0x009896800000895d */ /* 0x010fea0003900000 */
[----:B------:R-:W4:Y:S02]  /*8220*/  @!P0 SYNCS.PHASECHK.TRANS64 P0, [R0+URZ+0x50], R2 ;  /* 0x00005002000085a7 */ /* 0x000f2400080010ff */
[----:B----4-:R-:W-:Y:S05]  /*8230*/  @!P0 BRA `(.L_x_145) ;  /* 0xfffffffc00f08947 */ /* 0x010fea000383ffff */
[----:B------:R-:W-:Y:S05]  /*8240*/  BRA `(.L_x_146) ;  /* 0xffffffc800a47947 */ /* 0x000fea000383ffff */
.L_x_86:
[----:B-1----:R1:W2:Y:S02]  /*8250*/  SYNCS.PHASECHK.TRANS64.TRYWAIT P0, [R3+URZ+0x70], R0 ;  /* 0x00007000030075a7 */ /* 0x0022a400080011ff */
[----:B--2---:R-:W-:Y:S05]  /*8260*/  @!P0 NANOSLEEP.SYNCS 0x989680 ;  /* 0x009896800000895d */ /* 0x004fea0003900000 */
[----:B------:R-:W2:Y:S02]  /*8270*/  @!P0 SYNCS.PHASECHK.TRANS64 P0, [R3+URZ+0x70], R0 ;  /* 0x00007000030085a7 */ /* 0x000ea400080010ff */
[----:B--2---:R-:W-:Y:S05]  /*8280*/  @!P0 BRA `(.L_x_86) ;  /* 0xfffffffc00f08947 */ /* 0x004fea000383ffff */
[----:B------:R-:W-:Y:S05]  /*8290*/  BRA `(.L_x_147) ;  /* 0xffffffcc00647947 */ /* 0x000fea000383ffff */
.L_x_97:
[----:B-1----:R1:W2:Y:S02]  /*82a0*/  SYNCS.PHASECHK.TRANS64.TRYWAIT P1, [R3+URZ+0x40], R0 ;  /* 0x00004000030075a7 */ /* 0x0022a400080211ff */
[----:B--2---:R-:W-:Y:S05]  /*82b0*/  @!P1 NANOSLEEP.SYNCS 0x989680 ;  /* 0x009896800000995d */ /* 0x004fea0003900000 */
[----:B------:R-:W2:Y:S02]  /*82c0*/  @!P1 SYNCS.PHASECHK.TRANS64 P1, [R3+URZ+0x40], R0 ;  /* 0x00004000030095a7 */ /* 0x000ea400080210ff */
[----:B--2---:R-:W-:Y:S05]  /*82d0*/  @!P1 BRA `(.L_x_97) ;  /* 0xfffffffc00f09947 */ /* 0x004fea000383ffff */
[----:B------:R-:W-:Y:S05]  /*82e0*/  BRA `(.L_x_96) ;  /* 0xffffffd800d47947 */ /* 0x000fea000383ffff */
.L_x_99:
[----:B-1----:R1:W2:Y:S02]  /*82f0*/  SYNCS.PHASECHK.TRANS64.TRYWAIT P0, [R43+URZ+0x90], R4 ;  /* 0x000090042b0075a7 */ /* 0x0022a400080011ff */
[----:B--2---:R-:W-:Y:S05]  /*8300*/  @!P0 NANOSLEEP.SYNCS 0x989680 ;  /* 0x009896800000895d */ /* 0x004fea0003900000 */
[----:B------:R-:W2:Y:S02]  /*8310*/  @!P0 SYNCS.PHASECHK.TRANS64 P0, [R43+URZ+0x90], R4 ;  /* 0x000090042b0085a7 */ /* 0x000ea400080010ff */
[----:B--2---:R-:W-:Y:S05]  /*8320*/  @!P0 BRA `(.L_x_99) ;  /* 0xfffffffc00f08947 */ /* 0x004fea000383ffff */
[----:B------:R-:W-:Y:S05]  /*8330*/  BRA `(.L_x_98) ;  /* 0xffffffdc00287947 */ /* 0x000fea000383ffff */
.L_x_107:
[----:B--2---:R2:W3:Y:S02]  /*8340*/  SYNCS.PHASECHK.TRANS64.TRYWAIT P0, [R3+URZ+0x40], R0 ;  /* 0x00004000030075a7 */ /* 0x0044e400080011ff */
[----:B---3--:R-:W-:Y:S05]  /*8350*/  @!P0 NANOSLEEP.SYNCS 0x989680 ;  /* 0x009896800000895d */ /* 0x008fea0003900000 */
[----:B------:R-:W3:Y:S02]  /*8360*/  @!P0 SYNCS.PHASECHK.TRANS64 P0, [R3+URZ+0x40], R0 ;  /* 0x00004000030085a7 */ /* 0x000ee400080010ff */
[----:B---3--:R-:W-:Y:S05]  /*8370*/  @!P0 BRA `(.L_x_107) ;  /* 0xfffffffc00f08947 */ /* 0x008fea000383ffff */
[----:B------:R-:W-:Y:S05]  /*8380*/  BRA `(.L_x_106) ;  /* 0xffffffe8001c7947 */ /* 0x000fea000383ffff */
        .weak           $__internal_0_$__cuda_sm10x_tcgen05_guardrail_trap_col_being_dealloced_not_returned_by_alloc
        .type           $__internal_0_$__cuda_sm10x_tcgen05_guardrail_trap_col_being_dealloced_not_returned_by_alloc,@function
        .size           $__internal_0_$__cuda_sm10x_tcgen05_guardrail_trap_col_being_dealloced_not_returned_by_alloc,($__internal_1_$__cuda_sm10x_tcgen05_guardrail_trap_phase_invalid_during_alloc - $__internal_0_$__cuda_sm10x_tcgen05_guardrail_trap_col_being_dealloced_not_returned_by_alloc)
$__internal_0_$__cuda_sm10x_tcgen05_guardrail_trap_col_being_dealloced_not_returned_by_alloc:
[----:B------:R-:W-:Y:S05]  /*8390*/  BPT.TRAP 0x1 ;  /* 0x000000040000795c */ /* 0x000fea0000300000 */
[----:B------:R-:W-:-:S04]  /*83a0*/  HFMA2 R3, -RZ, RZ, 0, 0 ;  /* 0x00000000ff037431 */ /* 0x000fc800000001ff */
[----:B------:R-:W-:Y:S05]  /*83b0*/  RET.REL.NODEC R2 `(_ZN7cutlass13device_kernelINS_4gemm6kernel13GemmUniversalIN4cute5tupleIJiiiiEEENS1_10collective13CollectiveMmaINS1_35MainloopSm100TmaUmmaWarpSpecializedILi4ELi2ELi4ENS5_IJNS4_1CILi2EEESB_NSA_ILi1EEEEEEEENS5_IJNSA_ILi64EEENSA_ILi128EEESG_EEEaNS5_IJlSC_lEEEaSI_NS4_8TiledMMAINS4_8MMA_AtomIJNS4_15SM100_MMA_S8_SSIaaiLi64ELi128ELNS4_4UMMA5MajorE0ELSN_0ELNSM_8SaturateE0EEEEEENS4_6LayoutINS5_IJSC_SC_SC_EEENS5_IJNSA_ILi0EEEST_ST_EEEEENS5_IJNS4_10UnderscoreESW_SW_EEEEENS4_23SM90_TMA_LOAD_MULTICASTENS4_14ComposedLayoutINS4_7SwizzleILi3ELi4ELi3EEENS4_18smem_ptr_flag_bitsILi8EEENSR_INS5_IJNSA_ILi8EEESG_EEENS5_IJSG_SC_EEEEEEEvNS4_8identityESZ_S19_vS1A_EENS_8epilogue10collective18CollectiveEpilogueINS1C_23Sm100TmaWarpSpecializedILi2ELi2ELi32ELb0ELb0EEEJSH_NS5_IJNSR_ISF_SC_EES1H_EEEaSI_aSI_NS1C_6fusion15FusionCallbacksIS1G_NS1J_17LinearCombinationIaiaiLNS_15FloatRoundStyleE2EEESH_S1I_JEEENS4_5SM1004TMEM4LOAD26SM100_TMEM_LOAD_16dp32b32xENS4_13SM90_TMA_LOADENS10_INS11_ILi2ELi4ELi3EEES14_NSR_INS5_IJS15_SF_EEENS5_IJSF_SC_EEEEEEENS4_39AutoVectorizingCopyWithAssumedAlignmentILi128EEENS4_14SM90_TMA_STOREES1Y_S20_S20_EEEvvEEEEvNT_6ParamsE) ;  /* 0xffffff7c02107950 */ /* 0x000fea0003c3ffff */
        .weak           $__internal_1_$__cuda_sm10x_tcgen05_guardrail_trap_phase_invalid_during_alloc
        .type           $__internal_1_$__cuda_sm10x_tcgen05_guardrail_trap_phase_invalid_during_alloc,@function
        .size           $__internal_1_$__cuda_sm10x_tcgen05_guardrail_trap_phase_invalid_during_alloc,($__internal_2_$__cuda_sm10x_tcgen05_guardrail_trap_unallocated_columns_being_dealloced - $__internal_1_$__cuda_sm10x_tcgen05_guardrail_trap_phase_invalid_during_alloc)
$__internal_1_$__cuda_sm10x_tcgen05_guardrail_trap_phase_invalid_during_alloc:
[----:B------:R-:W-:Y:S05]  /*83c0*/  BPT.TRAP 0x1 ;  /* 0x000000040000795c */ /* 0x000fea0000300000 */
[----:B------:R-:W-:-:S04]  /*83d0*/  MOV R5, 0x0 ;  /* 0x0000000000057802 */ /* 0x000fc80000000f00 */
[----:B------:R-:W-:Y:S05]  /*83e0*/  RET.REL.NODEC R4 `(_ZN7cutlass13device_kernelINS_4gemm6kernel13GemmUniversalIN4cute5tupleIJiiiiEEENS1_10collective13CollectiveMmaINS1_35MainloopSm100TmaUmmaWarpSpecializedILi4ELi2ELi4ENS5_IJNS4_1CILi2EEESB_NSA_ILi1EEEEEEEENS5_IJNSA_ILi64EEENSA_ILi128EEESG_EEEaNS5_IJlSC_lEEEaSI_NS4_8TiledMMAINS4_8MMA_AtomIJNS4_15SM100_MMA_S8_SSIaaiLi64ELi128ELNS4_4UMMA5MajorE0ELSN_0ELNSM_8SaturateE0EEEEEENS4_6LayoutINS5_IJSC_SC_SC_EEENS5_IJNSA_ILi0EEEST_ST_EEEEENS5_IJNS4_10UnderscoreESW_SW_EEEEENS4_23SM90_TMA_LOAD_MULTICASTENS4_14ComposedLayoutINS4_7SwizzleILi3ELi4ELi3EEENS4_18smem_ptr_flag_bitsILi8EEENSR_INS5_IJNSA_ILi8EEESG_EEENS5_IJSG_SC_EEEEEEEvNS4_8identityESZ_S19_vS1A_EENS_8epilogue10collective18CollectiveEpilogueINS1C_23Sm100TmaWarpSpecializedILi2ELi2ELi32ELb0ELb0EEEJSH_NS5_IJNSR_ISF_SC_EES1H_EEEaSI_aSI_NS1C_6fusion15FusionCallbacksIS1G_NS1J_17LinearCombinationIaiaiLNS_15FloatRoundStyleE2EEESH_S1I_JEEENS4_5SM1004TMEM4LOAD26SM100_TMEM_LOAD_16dp32b32xENS4_13SM90_TMA_LOADENS10_INS11_ILi2ELi4ELi3EEES14_NSR_INS5_IJS15_SF_EEENS5_IJSF_SC_EEEEEEENS4_39AutoVectorizingCopyWithAssumedAlignmentILi128EEENS4_14SM90_TMA_STOREES1Y_S20_S20_EEEvvEEEEvNT_6ParamsE) ;  /* 0xffffff7c04047950 */ /* 0x000fea0003c3ffff */
        .weak           $__internal_2_$__cuda_sm10x_tcgen05_guardrail_trap_unallocated_columns_being_dealloced
        .type           $__internal_2_$__cuda_sm10x_tcgen05_guardrail_trap_unallocated_columns_being_dealloced,@function
        .size           $__internal_2_$__cuda_sm10x_tcgen05_guardrail_trap_unallocated_columns_being_dealloced,(.L_x_149 - $__internal_2_$__cuda_sm10x_tcgen05_guardrail_trap_unallocated_columns_being_dealloced)
$__internal_2_$__cuda_sm10x_tcgen05_guardrail_trap_unallocated_columns_being_dealloced:
[----:B------:R-:W-:Y:S05]  /*83f0*/  BPT.TRAP 0x1 ;  /* 0x000000040000795c */ /* 0x000fea0000300000 */
[----:B------:R-:W-:-:S04]  /*8400*/  HFMA2 R3, -RZ, RZ, 0, 0 ;  /* 0x00000000ff037431 */ /* 0x000fc800000001ff */
[----:B------:R-:W-:Y:S05]  /*8410*/  RET.REL.NODEC R2 `(_ZN7cutlass13device_kernelINS_4gemm6kernel13GemmUniversalIN4cute5tupleIJiiiiEEENS1_10collective13CollectiveMmaINS1_35MainloopSm100TmaUmmaWarpSpecializedILi4ELi2ELi4ENS5_IJNS4_1CILi2EEESB_NSA_ILi1EEEEEEEENS5_IJNSA_ILi64EEENSA_ILi128EEESG_EEEaNS5_IJlSC_lEEEaSI_NS4_8TiledMMAINS4_8MMA_AtomIJNS4_15SM100_MMA_S8_SSIaaiLi64ELi128ELNS4_4UMMA5MajorE0ELSN_0ELNSM_8SaturateE0EEEEEENS4_6LayoutINS5_IJSC_SC_SC_EEENS5_IJNSA_ILi0EEEST_ST_EEEEENS5_IJNS4_10UnderscoreESW_SW_EEEEENS4_23SM90_TMA_LOAD_MULTICASTENS4_14ComposedLayoutINS4_7SwizzleILi3ELi4ELi3EEENS4_18smem_ptr_flag_bitsILi8EEENSR_INS5_IJNSA_ILi8EEESG_EEENS5_IJSG_SC_EEEEEEEvNS4_8identityESZ_S19_vS1A_EENS_8epilogue10collective18CollectiveEpilogueINS1C_23Sm100TmaWarpSpecializedILi2ELi2ELi32ELb0ELb0EEEJSH_NS5_IJNSR_ISF_SC_EES1H_EEEaSI_aSI_NS1C_6fusion15FusionCallbacksIS1G_NS1J_17LinearCombinationIaiaiLNS_15FloatRoundStyleE2EEESH_S1I_JEEENS4_5SM1004TMEM4LOAD26SM100_TMEM_LOAD_16dp32b32xENS4_13SM90_TMA_LOADENS10_INS11_ILi2ELi4ELi3EEES14_NSR_INS5_IJS15_SF_EEENS5_IJSF_SC_EEEEEEENS4_39AutoVectorizingCopyWithAssumedAlignmentILi128EEENS4_14SM90_TMA_STOREES1Y_S20_S20_EEEvvEEEEvNT_6ParamsE) ;  /* 0xffffff7802f87950 */ /* 0x000fea0003c3ffff */
.L_x_148:
[----:B------:R-:W-:-:S00]  /*8420*/  BRA `(.L_x_148) ;  /* 0xfffffffc00fc7947 */ /* 0x000fc0000383ffff */
[----:B------:R-:W-:-:S00]  /*8430*/  NOP ;  /* 0x0000000000007918 */ /* 0x000fc00000000000 */
        /* <DEDUP_REMOVED lines=12> */
.L_x_149:


//--------------------- .nv.global.init           --------------------------
	.section	.nv.global.init,"aw",@progbits
.nv.global.init:
	.type		$str$27,@object
	.size		$str$27,($str$28 - $str$27)
$str$27:
        /*0000*/ 	.byte	0x28, 0x61, 0x64, 0x64, 0x72, 0x65, 0x73, 0x73, 0x20, 0x26, 0x20, 0x6d, 0x61, 0x73, 0x6b, 0x29
        /*0010*/ 	.byte	0x20, 0x3d, 0x3d, 0x20, 0x30, 0x00
	.type		$str$28,@object
	.size		$str$28,($str$26 - $str$28)
$str$28:
        /*0016*/ 	.byte	0x2f, 0x74, 0x6d, 0x70, 0x2f, 0x63, 0x75, 0x74, 0x6c, 0x61, 0x73, 0x73, 0x5f, 0x73, 0x77, 0x65
        /*0026*/ 	.byte	0x65, 0x70, 0x5f, 0x73, 0x72, 0x63, 0x2f, 0x69, 0x6e, 0x63, 0x6c, 0x75, 0x64, 0x65, 0x2f, 0x63
        /*0036*/ 	.byte	0x75, 0x74, 0x65, 0x2f, 0x70, 0x6f, 0x69, 0x6e, 0x74, 0x65, 0x72, 0x5f, 0x66, 0x6c, 0x61, 0x67
        /*0046*/ 	.byte	0x67, 0x65, 0x64, 0x2e, 0x68, 0x70, 0x70, 0x00
	.type		$str$26,@object
	.size		$str$26,($str$25 - $str$26)
$str$26:
        /*004e*/ 	.byte	0x2f, 0x74, 0x6d, 0x70, 0x2f, 0x63, 0x75, 0x74, 0x6c, 0x61, 0x73, 0x73, 0x5f, 0x73, 0x77, 0x65
        /*005e*/ 	.byte	0x65, 0x70, 0x5f, 0x73, 0x72, 0x63, 0x2f, 0x69, 0x6e, 0x63, 0x6c, 0x75, 0x64, 0x65, 0x2f, 0x63
        /*006e*/ 	.byte	0x75, 0x74, 0x65, 0x2f, 0x61, 0x74, 0x6f, 0x6d, 0x2f, 0x63, 0x6f, 0x70, 0x79, 0x5f, 0x74, 0x72
        /*007e*/ 	.byte	0x61, 0x69, 0x74, 0x73, 0x5f, 0x73, 0x6d, 0x31, 0x30, 0x30, 0x2e, 0x68, 0x70, 0x70, 0x00
	.type		$str$25,@object
	.size		$str$25,(__unnamed_1 - $str$25)
$str$25:
        /*008d*/ 	.byte	0x28, 0x28, 0x75, 0x69, 0x6e, 0x74, 0x33, 0x32, 0x5f, 0x74, 0x28, 0x74, 0x68, 0x72, 0x65, 0x61
        /*009d*/ 	.byte	0x64, 0x49, 0x64, 0x78, 0x2e, 0x78, 0x29, 0x20, 0x2f, 0x20, 0x33, 0x32, 0x29, 0x20, 0x25, 0x20
        /*00ad*/ 	.byte	0x34, 0x29, 0x20, 0x3d, 0x3d, 0x20, 0x28, 0x28, 0x28, 0x74, 0x6d, 0x65, 0x6d, 0x5f, 0x61, 0x64
        /*00bd*/ 	.byte	0x64, 0x72, 0x20, 0x3e, 0x3e, 0x20, 0x31, 0x36, 0x29, 0x20, 0x2f, 0x20, 0x33, 0x32, 0x29, 0x20
        /*00cd*/ 	.byte	0x25, 0x20, 0x34, 0x29, 0x00
	.type		__unnamed_1,@object
	.size		__unnamed_1,(__unnamed_2 - __unnamed_1)
__unnamed_1:
        /*00d2*/ 	.byte	0x61, 0x75, 0x74, 0x6f, 0x20, 0x63, 0x75, 0x74, 0x65, 0x3a, 0x3a, 0x61, 0x73, 0x5f, 0x70, 0x6f
        /* <DEDUP_REMOVED lines=24> */
        /*0262*/ 	.byte	0x00
	.type		__unnamed_2,@object
	.size		__unnamed_2,(.L_2 - __unnamed_2)
__unnamed_2:
        /* <DEDUP_REMOVED lines=41> */
.L_2:


//--------------------- .nv.shared._ZN7cutlass13device_kernelINS_4gemm6kernel13GemmUniversalIN4cute5tupleIJiiiiEEENS1_10collective13CollectiveMmaINS1_35MainloopSm100TmaUmmaWarpSpecializedILi4ELi2ELi4ENS5_IJNS4_1CILi2EEESB_NSA_ILi1EEEEEEEENS5_IJNSA_ILi64EEENSA_ILi128EEESG_EEEaNS5_IJlSC_lEEEaSI_NS4_8TiledMMAINS4_8MMA_AtomIJNS4_15SM100_MMA_S8_SSIaaiLi64ELi128ELNS4_4UMMA5MajorE0ELSN_0ELNSM_8SaturateE0EEEEEENS4_6LayoutINS5_IJSC_SC_SC_EEENS5_IJNSA_ILi0EEEST_ST_EEEEENS5_IJNS4_10UnderscoreESW_SW_EEEEENS4_23SM90_TMA_LOAD_MULTICASTENS4_14ComposedLayoutINS4_7SwizzleILi3ELi4ELi3EEENS4_18smem_ptr_flag_bitsILi8EEENSR_INS5_IJNSA_ILi8EEESG_EEENS5_IJSG_SC_EEEEEEEvNS4_8identityESZ_S19_vS1A_EENS_8epilogue10collective18CollectiveEpilogueINS1C_23Sm100TmaWarpSpecializedILi2ELi2ELi32ELb0ELb0EEEJSH_NS5_IJNSR_ISF_SC_EES1H_EEEaSI_aSI_NS1C_6fusion15FusionCallbacksIS1G_NS1J_17LinearCombinationIaiaiLNS_15FloatRoundStyleE2EEESH_S1I_JEEENS4_5SM1004TMEM4LOAD26SM100_TMEM_LOAD_16dp32b32xENS4_13SM90_TMA_LOADENS10_INS11_ILi2ELi4ELi3EEES14_NSR_INS5_IJS15_SF_EEENS5_IJSF_SC_EEEEEEENS4_39AutoVectorizingCopyWithAssumedAlignmentILi128EEENS4_14SM90_TMA_STOREES1Y_S20_S20_EEEvvEEEEvNT_6ParamsE --------------------------
	.section	.nv.shared._ZN7cutlass13device_kernelINS_4gemm6kernel13GemmUniversalIN4cute5tupleIJiiiiEEENS1_10collective13CollectiveMmaINS1_35MainloopSm100TmaUmmaWarpSpecializedILi4ELi2ELi4ENS5_IJNS4_1CILi2EEESB_NSA_ILi1EEEEEEEENS5_IJNSA_ILi64EEENSA_ILi128EEESG_EEEaNS5_IJlSC_lEEEaSI_NS4_8TiledMMAINS4_8MMA_AtomIJNS4_15SM100_MMA_S8_SSIaaiLi64ELi128ELNS4_4UMMA5MajorE0ELSN_0ELNSM_8SaturateE0EEEEEENS4_6LayoutINS5_IJSC_SC_SC_EEENS5_IJNSA_ILi0EEEST_ST_EEEEENS5_IJNS4_10UnderscoreESW_SW_EEEEENS4_23SM90_TMA_LOAD_MULTICASTENS4_14ComposedLayoutINS4_7SwizzleILi3ELi4ELi3EEENS4_18smem_ptr_flag_bitsILi8EEENSR_INS5_IJNSA_ILi8EEESG_EEENS5_IJSG_SC_EEEEEEEvNS4_8identityESZ_S19_vS1A_EENS_8epilogue10collective18CollectiveEpilogueINS1C_23Sm100TmaWarpSpecializedILi2ELi2ELi32ELb0ELb0EEEJSH_NS5_IJNSR_ISF_SC_EES1H_EEEaSI_aSI_NS1C_6fusion15FusionCallbacksIS1G_NS1J_17LinearCombinationIaiaiLNS_15FloatRoundStyleE2EEESH_S1I_JEEENS4_5SM1004TMEM4LOAD26SM100_TMEM_LOAD_16dp32b32xENS4_13SM90_TMA_LOADENS10_INS11_ILi2ELi4ELi3EEES14_NSR_INS5_IJS15_SF_EEENS5_IJSF_SC_EEEEEEENS4_39AutoVectorizingCopyWithAssumedAlignmentILi128EEENS4_14SM90_TMA_STOREES1Y_S20_S20_EEEvvEEEEvNT_6ParamsE,"aw",@nobits
	.sectionflags	@""
	.align	16
	.zero		1024


//--------------------- .nv.shared.reserved.0     --------------------------
	.section	.nv.shared.reserved.0,"aw",@nobits
	.weak		__nv_reservedSMEM_offset_0_alias
	.size		__nv_reservedSMEM_offset_0_alias, 0, 64
	.other		__nv_reservedSMEM_offset_0_alias,@"STO_CUDA_RESERVED_SHARED STV_DEFAULT"
__nv_reservedSMEM_offset_0_alias:
	.zero		0
.nv.shared.reserved.0:
	.zero		64
	.weak		__nv_reservedSMEM_tcgen05_partition
	.type		__nv_reservedSMEM_tcgen05_partition,@object
	.size		__nv_reservedSMEM_tcgen05_partition,(.L_0 - __nv_reservedSMEM_tcgen05_partition)
__nv_reservedSMEM_tcgen05_partition:
	.zero		32
.L_0:


//--------------------- .nv.global                --------------------------
	.section	.nv.global,"aw",@nobits
.nv.global:
	.type		_ZN40_INTERNAL_2dd0b6d2_4_k_cu_c7fde7e3_113444cute1_E,@object
	.size		_ZN40_INTERNAL_2dd0b6d2_4_k_cu_c7fde7e3_113444cute1_E,(_ZN40_INTERNAL_2dd0b6d2_4_k_cu_c7fde7e3_113444cuda3std3__45__cpo6cbeginE - _ZN40_INTERNAL_2dd0b6d2_4_k_cu_c7fde7e3_113444cute1_E)
_ZN40_INTERNAL_2dd0b6d2_4_k_cu_c7fde7e3_113444cute1_E:
	.zero		1
	.type		_ZN40_INTERNAL_2dd0b6d2_4_k_cu_c7fde7e3_113444cuda3std3__45__cpo6cbeginE,@object
	.size		_ZN40_INTERNAL_2dd0b6d2_4_k_cu_c7fde7e3_113444cuda3std3__45__cpo6cbeginE,(_ZN40_INTERNAL_2dd0b6d2_4_k_cu_c7fde7e3_113444cuda3std3__48in_placeE - _ZN40_INTERNAL_2dd0b6d2_4_k_cu_c7fde7e3_113444cuda3std3__45__cpo6cbeginE)
_ZN40_INTERNAL_2dd0b6d2_4_k_cu_c7fde7e3_113444cuda3std3__45__cpo6cbeginE:
	.zero		1
	.type		_ZN40_INTERNAL_2dd0b6d2_4_k_cu_c7fde7e3_113444cuda3std3__48in_placeE,@object
	.size		_ZN40_INTERNAL_2dd0b6d2_4_k_cu_c7fde7e3_113444cuda3std3__48in_placeE,(_ZN40_INTERNAL_2dd0b6d2_4_k_cu_c7fde7e3_113444cuda3std6ranges3__45__cpo9iter_moveE - _ZN40_INTERNAL_2dd0b6d2_4_k_cu_c7fde7e3_113444cuda3std3__48in_placeE)
_ZN40_INTERNAL_2dd0b6d2_4_k_cu_c7fde7e3_113444cuda3std3__48in_placeE:
	.zero		1
	.type		_ZN40_INTERNAL_2dd0b6d2_4_k_cu_c7fde7e3_113444cuda3std6ranges3__45__cpo9iter_moveE,@object
	.size		_ZN40_INTERNAL_2dd0b6d2_4_k_cu_c7fde7e3_113444cuda3std6ranges3__45__cpo9iter_moveE,(_ZN40_INTERNAL_2dd0b6d2_4_k_cu_c7fde7e3_113444cuda3std3__45__cpo5beginE - _ZN40_INTERNAL_2dd0b6d2_4_k_cu_c7fde7e3_113444cuda3std6ranges3__45__cpo9iter_moveE)
_ZN40_INTERNAL_2dd0b6d2_4_k_cu_c7fde7e3_113444cuda3std6ranges3__45__cpo9iter_moveE:
	.zero		1
	.type		_ZN40_INTERNAL_2dd0b6d2_4_k_cu_c7fde7e3_113444cuda3std3__45__cpo5beginE,@object
	.size		_ZN40_INTERNAL_2dd0b6d2_4_k_cu_c7fde7e3_113444cuda3std3__45__cpo5beginE,(_ZN40_INTERNAL_2dd0b6d2_4_k_cu_c7fde7e3_113444cuda3std3__442_GLOBAL__N__2dd0b6d2_4_k_cu_c7fde7e3_113446ignoreE - _ZN40_INTERNAL_2dd0b6d2_4_k_cu_c7fde7e3_113444cuda3std3__45__cpo5beginE)
_ZN40_INTERNAL_2dd0b6d2_4_k_cu_c7fde7e3_113444cuda3std3__45__cpo5beginE:
	.zero		1
	.type		_ZN40_INTERNAL_2dd0b6d2_4_k_cu_c7fde7e3_113444cuda3std3__442_GLOBAL__N__2dd0b6d2_4_k_cu_c7fde7e3_113446ignoreE,@object
	.size		_ZN40_INTERNAL_2dd0b6d2_4_k_cu_c7fde7e3_113444cuda3std3__442_GLOBAL__N__2dd0b6d2_4_k_cu_c7fde7e3_113446ignoreE,(_ZN40_INTERNAL_2dd0b6d2_4_k_cu_c7fde7e3_113444cute7productE - _ZN40_INTERNAL_2dd0b6d2_4_k_cu_c7fde7e3_113444cuda3std3__442_GLOBAL__N__2dd0b6d2_4_k_cu_c7fde7e3_113446ignoreE)
_ZN40_INTERNAL_2dd0b6d2_4_k_cu_c7fde7e3_113444cuda3std3__442_GLOBAL__N__2dd0b6d2_4_k_cu_c7fde7e3_113446ignoreE:
	.zero		1
	.type		_ZN40_INTERNAL_2dd0b6d2_4_k_cu_c7fde7e3_113444cute7productE,@object
	.size		_ZN40_INTERNAL_2dd0b6d2_4_k_cu_c7fde7e3_113444cute7productE,(_ZN40_INTERNAL_2dd0b6d2_4_k_cu_c7fde7e3_113444cuda3std3__45__cpo3endE - _ZN40_INTERNAL_2dd0b6d2_4_k_cu_c7fde7e3_113444cute7productE)
_ZN40_INTERNAL_2dd0b6d2_4_k_cu_c7fde7e3_113444cute7productE:
	.zero		1
	.type		_ZN40_INTERNAL_2dd0b6d2_4_k_cu_c7fde7e3_113444cuda3std3__45__cpo3endE,@object
	.size		_ZN40_INTERNAL_2dd0b6d2_4_k_cu_c7fde7e3_113444cuda3std3__45__cpo3endE,(_ZN40_INTERNAL_2dd0b6d2_4_k_cu_c7fde7e3_113444cuda3std3__419piecewise_constructE - _ZN40_INTERNAL_2dd0b6d2_4_k_cu_c7fde7e3_113444cuda3std3__45__cpo3endE)
_ZN40_INTERNAL_2dd0b6d2_4_k_cu_c7fde7e3_113444cuda3std3__45__cpo3endE:
	.zero		1
	.type		_ZN40_INTERNAL_2dd0b6d2_4_k_cu_c7fde7e3_113444cuda3std3__419piecewise_constructE,@object
	.size		_ZN40_INTERNAL_2dd0b6d2_4_k_cu_c7fde7e3_113444cuda3std3__419piecewise_constructE,(_ZN40_INTERNAL_2dd0b6d2_4_k_cu_c7fde7e3_113444cuda3std3__45__cpo4cendE - _ZN40_INTERNAL_2dd0b6d2_4_k_cu_c7fde7e3_113444cuda3std3__419piecewise_constructE)
_ZN40_INTERNAL_2dd0b6d2_4_k_cu_c7fde7e3_113444cuda3std3__419piecewise_constructE:
	.zero		1
	.type		_ZN40_INTERNAL_2dd0b6d2_4_k_cu_c7fde7e3_113444cuda3std3__45__cpo4cendE,@object
	.size		_ZN40_INTERNAL_2dd0b6d2_4_k_cu_c7fde7e3_113444cuda3std3__45__cpo4cendE,(_ZN40_INTERNAL_2dd0b6d2_4_k_cu_c7fde7e3_113444cuda3std6ranges3__45__cpo4swapE - _ZN40_INTERNAL_2dd0b6d2_4_k_cu_c7fde7e3_113444cuda3std3__45__cpo4cendE)
_ZN40_INTERNAL_2dd0b6d2_4_k_cu_c7fde7e3_113444cuda3std3__45__cpo4cendE:
	.zero		1
	.type		_ZN40_INTERNAL_2dd0b6d2_4_k_cu_c7fde7e3_113444cuda3std6ranges3__45__cpo4swapE,@object
	.size		_ZN40_INTERNAL_2dd0b6d2_4_k_cu_c7fde7e3_113444cuda3std6ranges3__45__cpo4swapE,(.L_10 - _ZN40_INTERNAL_2dd0b6d2_4_k_cu_c7fde7e3_113444cuda3std6ranges3__45__cpo4swapE)
_ZN40_INTERNAL_2dd0b6d2_4_k_cu_c7fde7e3_113444cuda3std6ranges3__45__cpo4swapE:
	.zero		1
.L_10:


//--------------------- .nv.constant0._ZN7cutlass13device_kernelINS_4gemm6kernel13GemmUniversalIN4cute5tupleIJiiiiEEENS1_10collective13CollectiveMmaINS1_35MainloopSm100TmaUmmaWarpSpecializedILi4ELi2ELi4ENS5_IJNS4_1CILi2EEESB_NSA_ILi1EEEEEEEENS5_IJNSA_ILi64EEENSA_ILi128EEESG_EEEaNS5_IJlSC_lEEEaSI_NS4_8TiledMMAINS4_8MMA_AtomIJNS4_15SM100_MMA_S8_SSIaaiLi64ELi128ELNS4_4UMMA5MajorE0ELSN_0ELNSM_8SaturateE0EEEEEENS4_6LayoutINS5_IJSC_SC_SC_EEENS5_IJNSA_ILi0EEEST_ST_EEEEENS5_IJNS4_10UnderscoreESW_SW_EEEEENS4_23SM90_TMA_LOAD_MULTICASTENS4_14ComposedLayoutINS4_7SwizzleILi3ELi4ELi3EEENS4_18smem_ptr_flag_bitsILi8EEENSR_INS5_IJNSA_ILi8EEESG_EEENS5_IJSG_SC_EEEEEEEvNS4_8identityESZ_S19_vS1A_EENS_8epilogue10collective18CollectiveEpilogueINS1C_23Sm100TmaWarpSpecializedILi2ELi2ELi32ELb0ELb0EEEJSH_NS5_IJNSR_ISF_SC_EES1H_EEEaSI_aSI_NS1C_6fusion15FusionCallbacksIS1G_NS1J_17LinearCombinationIaiaiLNS_15FloatRoundStyleE2EEESH_S1I_JEEENS4_5SM1004TMEM4LOAD26SM100_TMEM_LOAD_16dp32b32xENS4_13SM90_TMA_LOADENS10_INS11_ILi2ELi4ELi3EEES14_NSR_INS5_IJS15_SF_EEENS5_IJSF_SC_EEEEEEENS4_39AutoVectorizingCopyWithAssumedAlignmentILi128EEENS4_14SM90_TMA_STOREES1Y_S20_S20_EEEvvEEEEvNT_6ParamsE --------------------------
	.section	.nv.constant0._ZN7cutlass13device_kernelINS_4gemm6kernel13GemmUniversalIN4cute5tupleIJiiiiEEENS1_10collective13CollectiveMmaINS1_35MainloopSm100TmaUmmaWarpSpecializedILi4ELi2ELi4ENS5_IJNS4_1CILi2EEESB_NSA_ILi1EEEEEEEENS5_IJNSA_ILi64EEENSA_ILi128EEESG_EEEaNS5_IJlSC_lEEEaSI_NS4_8TiledMMAINS4_8MMA_AtomIJNS4_15SM100_MMA_S8_SSIaaiLi64ELi128ELNS4_4UMMA5MajorE0ELSN_0ELNSM_8SaturateE0EEEEEENS4_6LayoutINS5_IJSC_SC_SC_EEENS5_IJNSA_ILi0EEEST_ST_EEEEENS5_IJNS4_10UnderscoreESW_SW_EEEEENS4_23SM90_TMA_LOAD_MULTICASTENS4_14ComposedLayoutINS4_7SwizzleILi3ELi4ELi3EEENS4_18smem_ptr_flag_bitsILi8EEENSR_INS5_IJNSA_ILi8EEESG_EEENS5_IJSG_SC_EEEEEEEvNS4_8identityESZ_S19_vS1A_EENS_8epilogue10collective18CollectiveEpilogueINS1C_23Sm100TmaWarpSpecializedILi2ELi2ELi32ELb0ELb0EEEJSH_NS5_IJNSR_ISF_SC_EES1H_EEEaSI_aSI_NS1C_6fusion15FusionCallbacksIS1G_NS1J_17LinearCombinationIaiaiLNS_15FloatRoundStyleE2EEESH_S1I_JEEENS4_5SM1004TMEM4LOAD26SM100_TMEM_LOAD_16dp32b32xENS4_13SM90_TMA_LOADENS10_INS11_ILi2ELi4ELi3EEES14_NSR_INS5_IJS15_SF_EEENS5_IJSF_SC_EEEEEEENS4_39AutoVectorizingCopyWithAssumedAlignmentILi128EEENS4_14SM90_TMA_STOREES1Y_S20_S20_EEEvvEEEEvNT_6ParamsE,"a",@progbits
	.sectionflags	@""
	.align	4
.nv.constant0._ZN7cutlass13device_kernelINS_4gemm6kernel13GemmUniversalIN4cute5tupleIJiiiiEEENS1_10collective13CollectiveMmaINS1_35MainloopSm100TmaUmmaWarpSpecializedILi4ELi2ELi4ENS5_IJNS4_1CILi2EEESB_NSA_ILi1EEEEEEEENS5_IJNSA_ILi64EEENSA_ILi128EEESG_EEEaNS5_IJlSC_lEEEaSI_NS4_8TiledMMAINS4_8MMA_AtomIJNS4_15SM100_MMA_S8_SSIaaiLi64ELi128ELNS4_4UMMA5MajorE0ELSN_0ELNSM_8SaturateE0EEEEEENS4_6LayoutINS5_IJSC_SC_SC_EEENS5_IJNSA_ILi0EEEST_ST_EEEEENS5_IJNS4_10UnderscoreESW_SW_EEEEENS4_23SM90_TMA_LOAD_MULTICASTENS4_14ComposedLayoutINS4_7SwizzleILi3ELi4ELi3EEENS4_18smem_ptr_flag_bitsILi8EEENSR_INS5_IJNSA_ILi8EEESG_EEENS5_IJSG_SC_EEEEEEEvNS4_8identityESZ_S19_vS1A_EENS_8epilogue10collective18CollectiveEpilogueINS1C_23Sm100TmaWarpSpecializedILi2ELi2ELi32ELb0ELb0EEEJSH_NS5_IJNSR_ISF_SC_EES1H_EEEaSI_aSI_NS1C_6fusion15FusionCallbacksIS1G_NS1J_17LinearCombinationIaiaiLNS_15FloatRoundStyleE2EEESH_S1I_JEEENS4_5SM1004TMEM4LOAD26SM100_TMEM_LOAD_16dp32b32xENS4_13SM90_TMA_LOADENS10_INS11_ILi2ELi4ELi3EEES14_NSR_INS5_IJS15_SF_EEENS5_IJSF_SC_EEEEEEENS4_39AutoVectorizingCopyWithAssumedAlignmentILi128EEENS4_14SM90_TMA_STOREES1Y_S20_S20_EEEvvEEEEvNT_6ParamsE:
	.zero		2944


//--------------------- SYMBOLS --------------------------

	.type		.nv.reservedSmem.offset0,@object
	.size		.nv.reservedSmem.offset0,0x4
	.type		.nv.reservedSmem.cap,@object
	.size		.nv.reservedSmem.cap,0x4
	.type		__assertfail,@function
